	.target	sm_100a

	.elftype	@"ET_EXEC"


//--------------------- .note.nv.tkinfo           --------------------------
	.section	.note.nv.tkinfo,"",@"SHT_NOTE"
	.sectionflags	@"SHF_NOTE_NV_TKINFO"
	.tkinfo
        /*0018*/ 	.word	0x00000002
        /*0030*/ 	.string	""
        /*0030*/ 	.string	"ptxas"
        /*0030*/ 	.string	"Cuda compilation tools, release 13.0, V13.0.88"
        /*0030*/ 	.string	"Build cuda_13.0.r13.0/compiler.36424714_0"
        /*0030*/ 	.string	"-arch sm_100a -m 64 "



//--------------------- .note.nv.cuinfo           --------------------------
	.section	.note.nv.cuinfo,"",@"SHT_NOTE"
	.sectionflags	@"SHF_NOTE_NV_CUINFO"
        /*0018*/ 	.short	0x0002
        /*001a*/ 	.short	0x0064
        /*001c*/ 	.short	0x0082
	.zero		2


//--------------------- .nv.info                  --------------------------
	.section	.nv.info,"",@"SHT_CUDA_INFO"
	.align	4


	//----- nvinfo : EIATTR_REGCOUNT
	.align		4
        /*0000*/ 	.byte	0x04, 0x2f
        /*0002*/ 	.short	(.L_19 - .L_18)
	.align		4
.L_18:
        /*0004*/ 	.word	index@(_ZN7cutlass13device_kernelINS_4gemm6kernel13GemmUniversalIN4cute5tupleIJiiiiEEENS1_10collective13CollectiveMmaINS1_35MainloopSm100TmaUmmaWarpSpecializedILi4ELi2ELi4ENS5_IJNS4_1CILi1EEENSA_ILi2EEESB_EEEEENS5_IJNSA_ILi64EEESF_NSA_ILi32EEEEEENS_10bfloat16_tENS5_IJlSB_lEEESI_SJ_NS4_8TiledMMAINS4_8MMA_AtomIJNS4_20SM100_MMA_F16BF16_SSISI_SI_fLi64ELi64ELNS4_4UMMA5MajorE0ELSO_0ELNSN_7ScaleInE0ELSP_0EEEEEENS4_6LayoutINS5_IJSB_SB_SB_EEENS5_IJNSA_ILi0EEESU_SU_EEEEENS5_IJNS4_10UnderscoreESX_SX_EEEEENS4_23SM90_TMA_LOAD_MULTICASTENS4_14ComposedLayoutINS4_7SwizzleILi2ELi4ELi3EEENS4_18smem_ptr_flag_bitsILi16EEENSS_INS5_IJNSA_ILi8EEESG_EEENS5_IJSG_SB_EEEEEEEvNS4_8identityENS4_13SM90_TMA_LOADES1A_vS1B_EENS_8epilogue10collective18CollectiveEpilogueINS1E_23Sm100TmaWarpSpecializedILi3ELi2ELi16ELb1ELb0EEEJSH_NS5_IJNSS_ISF_SB_EENSS_ISG_SB_EEEEESI_SJ_SI_SJ_NS1E_6fusion15FusionCallbacksIS1I_NS1M_17LinearCombinationISI_fSI_fLNS_15FloatRoundStyleE2EEESH_S1L_JEEENS4_5SM1004TMEM4LOAD26SM100_TMEM_LOAD_16dp256b4xES1C_S1A_NS4_17SM75_U32x4_LDSM_NENS4_14SM90_TMA_STOREES1A_NS4_17SM90_U32x4_STSM_NENS4_39AutoVectorizingCopyWithAssumedAlignmentILi128EEEEEEvvEEEEvNT_6ParamsE)
        /*0008*/ 	.word	0x00000045


	//----- nvinfo : EIATTR_FRAME_SIZE
	.align		4
.L_19:
        /*000c*/ 	.byte	0x04, 0x11
        /*000e*/ 	.short	(.L_21 - .L_20)
	.align		4
.L_20:
        /*0010*/ 	.word	index@($__internal_2_$__cuda_sm10x_tcgen05_guardrail_trap_unallocated_columns_being_dealloced)
        /*0014*/ 	.word	0x00000000


	//----- nvinfo : EIATTR_FRAME_SIZE
	.align		4
.L_21:
        /*0018*/ 	.byte	0x04, 0x11
        /*001a*/ 	.short	(.L_23 - .L_22)
	.align		4
.L_22:
        /*001c*/ 	.word	index@($__internal_1_$__cuda_sm10x_tcgen05_guardrail_trap_phase_invalid_during_alloc)
        /*0020*/ 	.word	0x00000000


	//----- nvinfo : EIATTR_FRAME_SIZE
	.align		4
.L_23:
        /*0024*/ 	.byte	0x04, 0x11
        /*0026*/ 	.short	(.L_25 - .L_24)
	.align		4
.L_24:
        /*0028*/ 	.word	index@($__internal_0_$__cuda_sm10x_tcgen05_guardrail_trap_col_being_dealloced_not_returned_by_alloc)
        /*002c*/ 	.word	0x00000000


	//----- nvinfo : EIATTR_FRAME_SIZE
	.align		4
.L_25:
        /*0030*/ 	.byte	0x04, 0x11
        /*0032*/ 	.short	(.L_27 - .L_26)
	.align		4
.L_26:
        /*0034*/ 	.word	index@(_ZN7cutlass13device_kernelINS_4gemm6kernel13GemmUniversalIN4cute5tupleIJiiiiEEENS1_10collective13CollectiveMmaINS1_35MainloopSm100TmaUmmaWarpSpecializedILi4ELi2ELi4ENS5_IJNS4_1CILi1EEENSA_ILi2EEESB_EEEEENS5_IJNSA_ILi64EEESF_NSA_ILi32EEEEEENS_10bfloat16_tENS5_IJlSB_lEEESI_SJ_NS4_8TiledMMAINS4_8MMA_AtomIJNS4_20SM100_MMA_F16BF16_SSISI_SI_fLi64ELi64ELNS4_4UMMA5MajorE0ELSO_0ELNSN_7ScaleInE0ELSP_0EEEEEENS4_6LayoutINS5_IJSB_SB_SB_EEENS5_IJNSA_ILi0EEESU_SU_EEEEENS5_IJNS4_10UnderscoreESX_SX_EEEEENS4_23SM90_TMA_LOAD_MULTICASTENS4_14ComposedLayoutINS4_7SwizzleILi2ELi4ELi3EEENS4_18smem_ptr_flag_bitsILi16EEENSS_INS5_IJNSA_ILi8EEESG_EEENS5_IJSG_SB_EEEEEEEvNS4_8identityENS4_13SM90_TMA_LOADES1A_vS1B_EENS_8epilogue10collective18CollectiveEpilogueINS1E_23Sm100TmaWarpSpecializedILi3ELi2ELi16ELb1ELb0EEEJSH_NS5_IJNSS_ISF_SB_EENSS_ISG_SB_EEEEESI_SJ_SI_SJ_NS1E_6fusion15FusionCallbacksIS1I_NS1M_17LinearCombinationISI_fSI_fLNS_15FloatRoundStyleE2EEESH_S1L_JEEENS4_5SM1004TMEM4LOAD26SM100_TMEM_LOAD_16dp256b4xES1C_S1A_NS4_17SM75_U32x4_LDSM_NENS4_14SM90_TMA_STOREES1A_NS4_17SM90_U32x4_STSM_NENS4_39AutoVectorizingCopyWithAssumedAlignmentILi128EEEEEEvvEEEEvNT_6ParamsE)
        /*0038*/ 	.word	0x00000000


	//----- nvinfo : EIATTR_MIN_STACK_SIZE
	.align		4
.L_27:
        /*003c*/ 	.byte	0x04, 0x12
        /*003e*/ 	.short	(.L_29 - .L_28)
	.align		4
.L_28:
        /*0040*/ 	.word	index@(_ZN7cutlass13device_kernelINS_4gemm6kernel13GemmUniversalIN4cute5tupleIJiiiiEEENS1_10collective13CollectiveMmaINS1_35MainloopSm100TmaUmmaWarpSpecializedILi4ELi2ELi4ENS5_IJNS4_1CILi1EEENSA_ILi2EEESB_EEEEENS5_IJNSA_ILi64EEESF_NSA_ILi32EEEEEENS_10bfloat16_tENS5_IJlSB_lEEESI_SJ_NS4_8TiledMMAINS4_8MMA_AtomIJNS4_20SM100_MMA_F16BF16_SSISI_SI_fLi64ELi64ELNS4_4UMMA5MajorE0ELSO_0ELNSN_7ScaleInE0ELSP_0EEEEEENS4_6LayoutINS5_IJSB_SB_SB_EEENS5_IJNSA_ILi0EEESU_SU_EEEEENS5_IJNS4_10UnderscoreESX_SX_EEEEENS4_23SM90_TMA_LOAD_MULTICASTENS4_14ComposedLayoutINS4_7SwizzleILi2ELi4ELi3EEENS4_18smem_ptr_flag_bitsILi16EEENSS_INS5_IJNSA_ILi8EEESG_EEENS5_IJSG_SB_EEEEEEEvNS4_8identityENS4_13SM90_TMA_LOADES1A_vS1B_EENS_8epilogue10collective18CollectiveEpilogueINS1E_23Sm100TmaWarpSpecializedILi3ELi2ELi16ELb1ELb0EEEJSH_NS5_IJNSS_ISF_SB_EENSS_ISG_SB_EEEEESI_SJ_SI_SJ_NS1E_6fusion15FusionCallbacksIS1I_NS1M_17LinearCombinationISI_fSI_fLNS_15FloatRoundStyleE2EEESH_S1L_JEEENS4_5SM1004TMEM4LOAD26SM100_TMEM_LOAD_16dp256b4xES1C_S1A_NS4_17SM75_U32x4_LDSM_NENS4_14SM90_TMA_STOREES1A_NS4_17SM90_U32x4_STSM_NENS4_39AutoVectorizingCopyWithAssumedAlignmentILi128EEEEEEvvEEEEvNT_6ParamsE)
        /*0044*/ 	.word	0x00000000
.L_29:


//--------------------- .nv.compat                --------------------------
	.section	.nv.compat,"",@"SHT_CUDA_COMPAT_INFO"
	.align	4
        /*0000*/ 	.byte	0x02, 0x09, 0x01, 0x00, 0x02, 0x02, 0x02, 0x00, 0x02, 0x05, 0x05, 0x00, 0x03, 0x07, 0x01, 0x01
        /*0010*/ 	.byte	0x02, 0x03, 0x01, 0x00, 0x02, 0x06, 0x01, 0x00, 0x04, 0x0b, 0x08, 0x00, 0x09, 0x00, 0x00, 0x00
        /*0020*/ 	.byte	0x00, 0x00, 0x00, 0x00


//--------------------- .nv.info._ZN7cutlass13device_kernelINS_4gemm6kernel13GemmUniversalIN4cute5tupleIJiiiiEEENS1_10collective13CollectiveMmaINS1_35MainloopSm100TmaUmmaWarpSpecializedILi4ELi2ELi4ENS5_IJNS4_1CILi1EEENSA_ILi2EEESB_EEEEENS5_IJNSA_ILi64EEESF_NSA_ILi32EEEEEENS_10bfloat16_tENS5_IJlSB_lEEESI_SJ_NS4_8TiledMMAINS4_8MMA_AtomIJNS4_20SM100_MMA_F16BF16_SSISI_SI_fLi64ELi64ELNS4_4UMMA5MajorE0ELSO_0ELNSN_7ScaleInE0ELSP_0EEEEEENS4_6LayoutINS5_IJSB_SB_SB_EEENS5_IJNSA_ILi0EEESU_SU_EEEEENS5_IJNS4_10UnderscoreESX_SX_EEEEENS4_23SM90_TMA_LOAD_MULTICASTENS4_14ComposedLayoutINS4_7SwizzleILi2ELi4ELi3EEENS4_18smem_ptr_flag_bitsILi16EEENSS_INS5_IJNSA_ILi8EEESG_EEENS5_IJSG_SB_EEEEEEEvNS4_8identityENS4_13SM90_TMA_LOADES1A_vS1B_EENS_8epilogue10collective18CollectiveEpilogueINS1E_23Sm100TmaWarpSpecializedILi3ELi2ELi16ELb1ELb0EEEJSH_NS5_IJNSS_ISF_SB_EENSS_ISG_SB_EEEEESI_SJ_SI_SJ_NS1E_6fusion15FusionCallbacksIS1I_NS1M_17LinearCombinationISI_fSI_fLNS_15FloatRoundStyleE2EEESH_S1L_JEEENS4_5SM1004TMEM4LOAD26SM100_TMEM_LOAD_16dp256b4xES1C_S1A_NS4_17SM75_U32x4_LDSM_NENS4_14SM90_TMA_STOREES1A_NS4_17SM90_U32x4_STSM_NENS4_39AutoVectorizingCopyWithAssumedAlignmentILi128EEEEEEvvEEEEvNT_6ParamsE --------------------------
	.section	.nv.info._ZN7cutlass13device_kernelINS_4gemm6kernel13GemmUniversalIN4cute5tupleIJiiiiEEENS1_10collective13CollectiveMmaINS1_35MainloopSm100TmaUmmaWarpSpecializedILi4ELi2ELi4ENS5_IJNS4_1CILi1EEENSA_ILi2EEESB_EEEEENS5_IJNSA_ILi64EEESF_NSA_ILi32EEEEEENS_10bfloat16_tENS5_IJlSB_lEEESI_SJ_NS4_8TiledMMAINS4_8MMA_AtomIJNS4_20SM100_MMA_F16BF16_SSISI_SI_fLi64ELi64ELNS4_4UMMA5MajorE0ELSO_0ELNSN_7ScaleInE0ELSP_0EEEEEENS4_6LayoutINS5_IJSB_SB_SB_EEENS5_IJNSA_ILi0EEESU_SU_EEEEENS5_IJNS4_10UnderscoreESX_SX_EEEEENS4_23SM90_TMA_LOAD_MULTICASTENS4_14ComposedLayoutINS4_7SwizzleILi2ELi4ELi3EEENS4_18smem_ptr_flag_bitsILi16EEENSS_INS5_IJNSA_ILi8EEESG_EEENS5_IJSG_SB_EEEEEEEvNS4_8identityENS4_13SM90_TMA_LOADES1A_vS1B_EENS_8epilogue10collective18CollectiveEpilogueINS1E_23Sm100TmaWarpSpecializedILi3ELi2ELi16ELb1ELb0EEEJSH_NS5_IJNSS_ISF_SB_EENSS_ISG_SB_EEEEESI_SJ_SI_SJ_NS1E_6fusion15FusionCallbacksIS1I_NS1M_17LinearCombinationISI_fSI_fLNS_15FloatRoundStyleE2EEESH_S1L_JEEENS4_5SM1004TMEM4LOAD26SM100_TMEM_LOAD_16dp256b4xES1C_S1A_NS4_17SM75_U32x4_LDSM_NENS4_14SM90_TMA_STOREES1A_NS4_17SM90_U32x4_STSM_NENS4_39AutoVectorizingCopyWithAssumedAlignmentILi128EEEEEEvvEEEEvNT_6ParamsE,"",@"SHT_CUDA_INFO"
	.sectionflags	@""
	.align	4


	//----- nvinfo : EIATTR_CUDA_API_VERSION
	.align		4
        /*0000*/ 	.byte	0x04, 0x37
        /*0002*/ 	.short	(.L_31 - .L_30)
.L_30:
        /*0004*/ 	.word	0x00000082


	//----- nvinfo : EIATTR_KPARAM_INFO
	.align		4
.L_31:
        /*0008*/ 	.byte	0x04, 0x17
        /*000a*/ 	.short	(.L_33 - .L_32)
.L_32:
        /*000c*/ 	.word	0x00000000
        /*0010*/ 	.short	0x0000
        /*0012*/ 	.short	0x0000
        /*0014*/ 	.byte	0x00, 0xf0, 0x01, 0x20


	//----- nvinfo : EIATTR_AT_ENTRY_FRAGMENTS
	.align		4
.L_33:
        /*0018*/ 	.byte	0x04, 0x4f
        /*001a*/ 	.short	(.L_35 - .L_34)


	//   ....[0]....
.L_34:
        /*001c*/ 	.word	0x00000006


	//----- nvinfo : EIATTR_RESERVED_SMEM_USED
	.align		4
.L_35:
        /*0020*/ 	.byte	0x01, 0x41
	.zero		2


	//----- nvinfo : EIATTR_SPARSE_MMA_MASK
	.align		4
        /*0024*/ 	.byte	0x03, 0x50
        /*0026*/ 	.short	0x0000


	//----- nvinfo : EIATTR_TCGEN05_1CTA_USED
	.align		4
        /*0028*/ 	.byte	0x01, 0x51
	.zero		2


	//----- nvinfo : EIATTR_MAXREG_COUNT
	.align		4
        /*002c*/ 	.byte	0x03, 0x1b
        /*002e*/ 	.short	0x00ff


	//----- nvinfo : EIATTR_NUM_BARRIERS
	.align		4
        /*0030*/ 	.byte	0x02, 0x4c
        /*0032*/ 	.byte	0x07
	.zero		1


	//----- nvinfo : EIATTR_EXTERNS
	.align		4
        /*0034*/ 	.byte	0x04, 0x0f
        /*0036*/ 	.short	(.L_37 - .L_36)


	//   ....[0]....
	.align		4
.L_36:
        /*0038*/ 	.word	index@(__assertfail)


	//----- nvinfo : EIATTR_MERCURY_ISA_VERSION
	.align		4
.L_37:
        /*003c*/ 	.byte	0x03, 0x5f
        /*003e*/ 	.short	0x0101


	//----- nvinfo : EIATTR_INT_WARP_WIDE_INSTR_OFFSETS
	.align		4
        /*0040*/ 	.byte	0x04, 0x31
        /*0042*/ 	.short	(.L_39 - .L_38)


	//   ....[0]....
.L_38:
        /*0044*/ 	.word	0x00003c00


	//   ....[1]....
        /*0048*/ 	.word	0x00003c30


	//   ....[2]....
        /*004c*/ 	.word	0x00003c50


	//   ....[3]....
        /*0050*/ 	.word	0x00004820


	//   ....[4]....
        /*0054*/ 	.word	0x000048a0


	//   ....[5]....
        /*0058*/ 	.word	0x000049a0


	//   ....[6]....
        /*005c*/ 	.word	0x00004ab0


	//----- nvinfo : EIATTR_COOP_GROUP_MASK_REGIDS
	.align		4
.L_39:
        /*0060*/ 	.byte	0x04, 0x29
        /*0062*/ 	.short	(.L_41 - .L_40)


	//   ....[0]....
.L_40:
        /*0064*/ 	.word	0xffffffff


	//   ....[1]....
        /*0068*/ 	.word	0xffffffff


	//   ....[2]....
        /*006c*/ 	.word	0xffffffff


	//   ....[3]....
        /*0070*/ 	.word	0xffffffff


	//   ....[4]....
        /*0074*/ 	.word	0xffffffff


	//   ....[5]....
        /*0078*/ 	.word	0xffffffff


	//   ....[6]....
        /*007c*/ 	.word	0xffffffff


	//   ....[7]....
        /*0080*/ 	.word	0xffffffff


	//   ....[8]....
        /*0084*/ 	.word	0xffffffff


	//   ....[9]....
        /*0088*/ 	.word	0xffffffff


	//   ....[10]....
        /*008c*/ 	.word	0xffffffff


	//   ....[11]....
        /*0090*/ 	.word	0xffffffff


	//   ....[12]....
        /*0094*/ 	.word	0xffffffff


	//   ....[13]....
        /*0098*/ 	.word	0xffffffff


	//----- nvinfo : EIATTR_COOP_GROUP_INSTR_OFFSETS
	.align		4
.L_41:
        /*009c*/ 	.byte	0x04, 0x28
        /*009e*/ 	.short	(.L_43 - .L_42)


	//   ....[0]....
.L_42:
        /*00a0*/ 	.word	0x00000080


	//   ....[1]....
        /*00a4*/ 	.word	0x000004f0


	//   ....[2]....
        /*00a8*/ 	.word	0x000006a0


	//   ....[3]....
        /*00ac*/ 	.word	0x00000820


	//   ....[4]....
        /*00b0*/ 	.word	0x00000920


	//   ....[5]....
        /*00b4*/ 	.word	0x00000a90


	//   ....[6]....
        /*00b8*/ 	.word	0x00000c30


	//   ....[7]....
        /*00bc*/ 	.word	0x00000de0


	//   ....[8]....
        /*00c0*/ 	.word	0x00002010


	//   ....[9]....
        /*00c4*/ 	.word	0x00002ed0


	//   ....[10]....
        /*00c8*/ 	.word	0x000030e0


	//   ....[11]....
        /*00cc*/ 	.word	0x00003110


	//   ....[12]....
        /*00d0*/ 	.word	0x00003ae0


	//   ....[13]....
        /*00d4*/ 	.word	0x00003d10


	//----- nvinfo : EIATTR_VRC_CTA_INIT_COUNT
	.align		4
.L_43:
        /*00d8*/ 	.byte	0x02, 0x4a
        /*00da*/ 	.byte	0x80
	.zero		1


	//----- nvinfo : EIATTR_SYSCALL_OFFSETS
	.align		4
        /*00dc*/ 	.byte	0x04, 0x46
        /*00de*/ 	.short	(.L_45 - .L_44)


	//   ....[0]....
.L_44:
        /*00e0*/ 	.word	0x000057b0


	//   ....[1]....
        /*00e4*/ 	.word	0x000058a0


	//   ....[2]....
        /*00e8*/ 	.word	0x000060e0


	//   ....[3]....
        /*00ec*/ 	.word	0x00006a30


	//----- nvinfo : EIATTR_MBARRIER_INSTR_OFFSETS
	.align		4
.L_45:
        /*00f0*/ 	.byte	0x04, 0x39
        /*00f2*/ 	.short	(.L_47 - .L_46)


	//   ....[0]....
.L_46:
        /*00f4*/ 	.word	0x00000610
        /*00f8*/ 	.word	0x000000ff
        /*00fc*/ 	.word	0x00000000
        /*0100*/ 	.short	0x0100
        /*0102*/ 	.byte	0x04
	.zero		1


	//   ....[1]....
        /*0104*/ 	.word	0x00000620
        /*0108*/ 	.word	0x000000ff
        /*010c*/ 	.word	0x00000020
        /*0110*/ 	.short	0x0100
        /*0112*/ 	.byte	0x04
	.zero		1


	//   ....[2]....
        /*0114*/ 	.word	0x00000630
        /*0118*/ 	.word	0x000000ff
        /*011c*/ 	.word	0x00000008
        /*0120*/ 	.short	0x0100
        /*0122*/ 	.byte	0x04
	.zero		1


	//   ....[3]....
        /*0124*/ 	.word	0x00000640
        /*0128*/ 	.word	0x000000ff
        /*012c*/ 	.word	0x00000028
        /*0130*/ 	.short	0x0100
        /*0132*/ 	.byte	0x04
	.zero		1


	//   ....[4]....
        /*0134*/ 	.word	0x00000650
        /*0138*/ 	.word	0x000000ff
        /*013c*/ 	.word	0x00000010
        /*0140*/ 	.short	0x0100
        /*0142*/ 	.byte	0x04
	.zero		1


	//   ....[5]....
        /*0144*/ 	.word	0x00000660
        /*0148*/ 	.word	0x000000ff
        /*014c*/ 	.word	0x00000030
        /*0150*/ 	.short	0x0100
        /*0152*/ 	.byte	0x04
	.zero		1


	//   ....[6]....
        /*0154*/ 	.word	0x00000670
        /*0158*/ 	.word	0x000000ff
        /*015c*/ 	.word	0x00000018
        /*0160*/ 	.short	0x0100
        /*0162*/ 	.byte	0x04
	.zero		1


	//   ....[7]....
        /*0164*/ 	.word	0x00000680
        /*0168*/ 	.word	0x000000ff
        /*016c*/ 	.word	0x00000038
        /*0170*/ 	.short	0x0100
        /*0172*/ 	.byte	0x04
	.zero		1


	//   ....[8]....
        /*0174*/ 	.word	0x000007b0
        /*0178*/ 	.word	0x000000ff
        /*017c*/ 	.word	0x00000040
        /*0180*/ 	.short	0x0100
        /*0182*/ 	.byte	0x04
	.zero		1


	//   ....[9]....
        /*0184*/ 	.word	0x000007c0
        /*0188*/ 	.word	0x000000ff
        /*018c*/ 	.word	0x00000058
        /*0190*/ 	.short	0x0100
        /*0192*/ 	.byte	0x04
	.zero		1


	//   ....[10]....
        /*0194*/ 	.word	0x000007d0
        /*0198*/ 	.word	0x000000ff
        /*019c*/ 	.word	0x00000048
        /*01a0*/ 	.short	0x0100
        /*01a2*/ 	.byte	0x04
	.zero		1


	//   ....[11]....
        /*01a4*/ 	.word	0x000007e0
        /*01a8*/ 	.word	0x000000ff
        /*01ac*/ 	.word	0x00000060
        /*01b0*/ 	.short	0x0100
        /*01b2*/ 	.byte	0x04
	.zero		1


	//   ....[12]....
        /*01b4*/ 	.word	0x000007f0
        /*01b8*/ 	.word	0x000000ff
        /*01bc*/ 	.word	0x00000050
        /*01c0*/ 	.short	0x0100
        /*01c2*/ 	.byte	0x04
	.zero		1


	//   ....[13]....
        /*01c4*/ 	.word	0x00000800
        /*01c8*/ 	.word	0x000000ff
        /*01cc*/ 	.word	0x00000068
        /*01d0*/ 	.short	0x0100
        /*01d2*/ 	.byte	0x04
	.zero		1


	//   ....[14]....
        /*01d4*/ 	.word	0x000008f0
        /*01d8*/ 	.word	0x000000ff
        /*01dc*/ 	.word	0x00000070
        /*01e0*/ 	.short	0x0100
        /*01e2*/ 	.byte	0x06
	.zero		1


	//   ....[15]....
        /*01e4*/ 	.word	0x00000900
        /*01e8*/ 	.word	0x000000ff
        /*01ec*/ 	.word	0x00000078
        /*01f0*/ 	.short	0x0100
        /*01f2*/ 	.byte	0x06
	.zero		1


	//   ....[16]....
        /*01f4*/ 	.word	0x00000a40
        /*01f8*/ 	.word	0x000000ff
        /*01fc*/ 	.word	0x00000080
        /*0200*/ 	.short	0x0100
        /*0202*/ 	.byte	0x06
	.zero		1


	//   ....[17]....
        /*0204*/ 	.word	0x00000a50
        /*0208*/ 	.word	0x000000ff
        /*020c*/ 	.word	0x00000090
        /*0210*/ 	.short	0x0100
        /*0212*/ 	.byte	0x06
	.zero		1


	//   ....[18]....
        /*0214*/ 	.word	0x00000a60
        /*0218*/ 	.word	0x000000ff
        /*021c*/ 	.word	0x00000088
        /*0220*/ 	.short	0x0100
        /*0222*/ 	.byte	0x06
	.zero		1


	//   ....[19]....
        /*0224*/ 	.word	0x00000a70
        /*0228*/ 	.word	0x000000ff
        /*022c*/ 	.word	0x00000098
        /*0230*/ 	.short	0x0100
        /*0232*/ 	.byte	0x06
	.zero		1


	//   ....[20]....
        /*0234*/ 	.word	0x00000ba0
        /*0238*/ 	.word	0x000000ff
        /*023c*/ 	.word	0x000000a0
        /*0240*/ 	.short	0x0100
        /*0242*/ 	.byte	0x04
	.zero		1


	//   ....[21]....
        /*0244*/ 	.word	0x00000bb0
        /*0248*/ 	.word	0x000000ff
        /*024c*/ 	.word	0x000000c0
        /*0250*/ 	.short	0x0100
        /*0252*/ 	.byte	0x04
	.zero		1


	//   ....[22]....
        /*0254*/ 	.word	0x00000bc0
        /*0258*/ 	.word	0x000000ff
        /*025c*/ 	.word	0x000000a8
        /*0260*/ 	.short	0x0100
        /*0262*/ 	.byte	0x04
	.zero		1


	//   ....[23]....
        /*0264*/ 	.word	0x00000bd0
        /*0268*/ 	.word	0x000000ff
        /*026c*/ 	.word	0x000000c8
        /*0270*/ 	.short	0x0100
        /*0272*/ 	.byte	0x04
	.zero		1


	//   ....[24]....
        /*0274*/ 	.word	0x00000be0
        /*0278*/ 	.word	0x000000ff
        /*027c*/ 	.word	0x000000b0
        /*0280*/ 	.short	0x0100
        /*0282*/ 	.byte	0x04
	.zero		1


	//   ....[25]....
        /*0284*/ 	.word	0x00000bf0
        /*0288*/ 	.word	0x000000ff
        /*028c*/ 	.word	0x000000d0
        /*0290*/ 	.short	0x0100
        /*0292*/ 	.byte	0x04
	.zero		1


	//   ....[26]....
        /*0294*/ 	.word	0x00000c00
        /*0298*/ 	.word	0x000000ff
        /*029c*/ 	.word	0x000000b8
        /*02a0*/ 	.short	0x0100
        /*02a2*/ 	.byte	0x04
	.zero		1


	//   ....[27]....
        /*02a4*/ 	.word	0x00000c10
        /*02a8*/ 	.word	0x000000ff
        /*02ac*/ 	.word	0x000000d8
        /*02b0*/ 	.short	0x0100
        /*02b2*/ 	.byte	0x04
	.zero		1


	//   ....[28]....
        /*02b4*/ 	.word	0x00000d00
        /*02b8*/ 	.word	0x000000ff
        /*02bc*/ 	.word	0x000000e0
        /*02c0*/ 	.short	0x0100
        /*02c2*/ 	.byte	0x04
	.zero		1


	//   ....[29]....
        /*02c4*/ 	.word	0x00000d10
        /*02c8*/ 	.word	0x000000ff
        /*02cc*/ 	.word	0x000000f0
        /*02d0*/ 	.short	0x0100
        /*02d2*/ 	.byte	0x04
	.zero		1


	//   ....[30]....
        /*02d4*/ 	.word	0x00000d20
        /*02d8*/ 	.word	0x000000ff
        /*02dc*/ 	.word	0x000000e8
        /*02e0*/ 	.short	0x0100
        /*02e2*/ 	.byte	0x04
	.zero		1


	//   ....[31]....
        /*02e4*/ 	.word	0x00000d30
        /*02e8*/ 	.word	0x000000ff
        /*02ec*/ 	.word	0x000000f8
        /*02f0*/ 	.short	0x0100
        /*02f2*/ 	.byte	0x04
	.zero		1


	//   ....[32]....
        /*02f4*/ 	.word	0x00001890
        /*02f8*/ 	.word	0x00000000
        /*02fc*/ 	.word	0x000000f0
        /*0300*/ 	.short	0x010a
        /*0302*/ 	.byte	0xff
	.zero		1


	//   ....[33]....
        /*0304*/ 	.word	0x000018c0
        /*0308*/ 	.word	0x00000000
        /*030c*/ 	.word	0x000000e0
        /*0310*/ 	.short	0x0101
        /*0312*/ 	.byte	0xff
	.zero		1


	//   ....[34]....
        /*0314*/ 	.word	0x00001990
        /*0318*/ 	.word	0x000000ff
        /*031c*/ 	.word	0x00000020
        /*0320*/ 	.short	0x010a
        /*0322*/ 	.byte	0x04
	.zero		1


	//   ....[35]....
        /*0324*/ 	.word	0x00001a10
        /*0328*/ 	.word	0x000000ff
        /*032c*/ 	.word	0x00000020
        /*0330*/ 	.short	0x010a
        /*0332*/ 	.byte	0x21
	.zero		1


	//   ....[36]....
        /*0334*/ 	.word	0x00001bb0
        /*0338*/ 	.word	0x000000ff
        /*033c*/ 	.word	0x00000020
        /*0340*/ 	.short	0x010a
        /*0342*/ 	.byte	0x08
	.zero		1


	//   ....[37]....
        /*0344*/ 	.word	0x00001cc0
        /*0348*/ 	.word	0x000000ff
        /*034c*/ 	.word	0x00000078
        /*0350*/ 	.short	0x0101
        /*0352*/ 	.byte	0x06
	.zero		1


	//   ....[38]....
        /*0354*/ 	.word	0x00001ce0
        /*0358*/ 	.word	0x000000ff
        /*035c*/ 	.word	0x00000020
        /*0360*/ 	.short	0x010a
        /*0362*/ 	.byte	0x04
	.zero		1


	//   ....[39]....
        /*0364*/ 	.word	0x00001d60
        /*0368*/ 	.word	0x000000ff
        /*036c*/ 	.word	0x00000020
        /*0370*/ 	.short	0x010a
        /*0372*/ 	.byte	0x11
	.zero		1


	//   ....[40]....
        /*0374*/ 	.word	0x00001f00
        /*0378*/ 	.word	0x000000ff
        /*037c*/ 	.word	0x00000020
        /*0380*/ 	.short	0x010a
        /*0382*/ 	.byte	0x07
	.zero		1


	//   ....[41]....
        /*0384*/ 	.word	0x00002040
        /*0388*/ 	.word	0x00000003
        /*038c*/ 	.word	0x00000080
        /*0390*/ 	.short	0x010a
        /*0392*/ 	.byte	0xff
	.zero		1


	//   ....[42]....
        /*0394*/ 	.word	0x00002190
        /*0398*/ 	.word	0x00000000
        /*039c*/ 	.word	0x00000000
        /*03a0*/ 	.short	0x0101
        /*03a2*/ 	.byte	0xff
	.zero		1


	//   ....[43]....
        /*03a4*/ 	.word	0x00002750
        /*03a8*/ 	.word	0x000000ff
        /*03ac*/ 	.word	0x00000000
        /*03b0*/ 	.short	0x010a
        /*03b2*/ 	.byte	0x04
	.zero		1


	//   ....[44]....
        /*03b4*/ 	.word	0x000027e0
        /*03b8*/ 	.word	0x000000ff
        /*03bc*/ 	.word	0x00000000
        /*03c0*/ 	.short	0x010a
        /*03c2*/ 	.byte	0x05
	.zero		1


	//   ....[45]....
        /*03c4*/ 	.word	0x00002870
        /*03c8*/ 	.word	0x000000ff
        /*03cc*/ 	.word	0x00000000
        /*03d0*/ 	.short	0x010a
        /*03d2*/ 	.byte	0x05
	.zero		1


	//   ....[46]....
        /*03d4*/ 	.word	0x00002910
        /*03d8*/ 	.word	0x00000000
        /*03dc*/ 	.word	0x00000000
        /*03e0*/ 	.short	0x010a
        /*03e2*/ 	.byte	0xff
	.zero		1


	//   ....[47]....
        /*03e4*/ 	.word	0x00002a30
        /*03e8*/ 	.word	0x00000002
        /*03ec*/ 	.word	0x000000e0
        /*03f0*/ 	.short	0x010a
        /*03f2*/ 	.byte	0xff
	.zero		1


	//   ....[48]....
        /*03f4*/ 	.word	0x00002aa0
        /*03f8*/ 	.word	0x00000002
        /*03fc*/ 	.word	0x00000000
        /*0400*/ 	.short	0x0101
        /*0402*/ 	.byte	0xff
	.zero		1


	//   ....[49]....
        /*0404*/ 	.word	0x00002ac0
        /*0408*/ 	.word	0x000000ff
        /*040c*/ 	.word	0x00000090
        /*0410*/ 	.short	0x010a
        /*0412*/ 	.byte	0x04
	.zero		1


	//   ....[50]....
        /*0414*/ 	.word	0x00002be0
        /*0418*/ 	.word	0x00000002
        /*041c*/ 	.word	0x00000080
        /*0420*/ 	.short	0x010a
        /*0422*/ 	.byte	0xff
	.zero		1


	//   ....[51]....
        /*0424*/ 	.word	0x00002ce0
        /*0428*/ 	.word	0x00000002
        /*042c*/ 	.word	0x00000000
        /*0430*/ 	.short	0x0101
        /*0432*/ 	.byte	0xff
	.zero		1


	//   ....[52]....
        /*0434*/ 	.word	0x00002d70
        /*0438*/ 	.word	0x000000ff
        /*043c*/ 	.word	0x00000090
        /*0440*/ 	.short	0x0106
        /*0442*/ 	.byte	0x04
	.zero		1


	//   ....[53]....
        /*0444*/ 	.word	0x00002d90
        /*0448*/ 	.word	0x000000ff
        /*044c*/ 	.word	0x00000090
        /*0450*/ 	.short	0x010a
        /*0452*/ 	.byte	0x04
	.zero		1


	//   ....[54]....
        /*0454*/ 	.word	0x00002e20
        /*0458*/ 	.word	0x000000ff
        /*045c*/ 	.word	0x00000090
        /*0460*/ 	.short	0x0106
        /*0462*/ 	.byte	0x07
	.zero		1


	//   ....[55]....
        /*0464*/ 	.word	0x00002e60
        /*0468*/ 	.word	0x00000000
        /*046c*/ 	.word	0x00000090
        /*0470*/ 	.short	0x010a
        /*0472*/ 	.byte	0xff
	.zero		1


	//   ....[56]....
        /*0474*/ 	.word	0x00003370
        /*0478*/ 	.word	0x00000000
        /*047c*/ 	.word	0x00000080
        /*0480*/ 	.short	0x010a
        /*0482*/ 	.byte	0xff
	.zero		1


	//   ....[57]....
        /*0484*/ 	.word	0x00003470
        /*0488*/ 	.word	0x00000003
        /*048c*/ 	.word	0x00000000
        /*0490*/ 	.short	0x0101
        /*0492*/ 	.byte	0xff
	.zero		1


	//   ....[58]....
        /*0494*/ 	.word	0x00003480
        /*0498*/ 	.word	0x000000ff
        /*049c*/ 	.word	0x00000000
        /*04a0*/ 	.short	0x010a
        /*04a2*/ 	.byte	0x04
	.zero		1


	//   ....[59]....
        /*04a4*/ 	.word	0x00003500
        /*04a8*/ 	.word	0x000000ff
        /*04ac*/ 	.word	0x000000c0
        /*04b0*/ 	.short	0x010a
        /*04b2*/ 	.byte	0x17
	.zero		1


	//   ....[60]....
        /*04b4*/ 	.word	0x000035e0
        /*04b8*/ 	.word	0x000000ff
        /*04bc*/ 	.word	0x00000000
        /*04c0*/ 	.short	0x010a
        /*04c2*/ 	.byte	0x05
	.zero		1


	//   ....[61]....
        /*04c4*/ 	.word	0x00003720
        /*04c8*/ 	.word	0x000000ff
        /*04cc*/ 	.word	0x00000000
        /*04d0*/ 	.short	0x010a
        /*04d2*/ 	.byte	0x04
	.zero		1


	//   ....[62]....
        /*04d4*/ 	.word	0x00003910
        /*04d8*/ 	.word	0x000000ff
        /*04dc*/ 	.word	0x00000000
        /*04e0*/ 	.short	0x010a
        /*04e2*/ 	.byte	0x04
	.zero		1


	//   ....[63]....
        /*04e4*/ 	.word	0x000039a0
        /*04e8*/ 	.word	0x000000ff
        /*04ec*/ 	.word	0x00000000
        /*04f0*/ 	.short	0x010a
        /*04f2*/ 	.byte	0x05
	.zero		1


	//   ....[64]....
        /*04f4*/ 	.word	0x00003a30
        /*04f8*/ 	.word	0x000000ff
        /*04fc*/ 	.word	0x00000000
        /*0500*/ 	.short	0x010a
        /*0502*/ 	.byte	0x05
	.zero		1


	//   ....[65]....
        /*0504*/ 	.word	0x00003ac0
        /*0508*/ 	.word	0x000000ff
        /*050c*/ 	.word	0x00000000
        /*0510*/ 	.short	0x010a
        /*0512*/ 	.byte	0x04
	.zero		1


	//   ....[66]....
        /*0514*/ 	.word	0x00003f50
        /*0518*/ 	.word	0x0000000c
        /*051c*/ 	.word	0x00000080
        /*0520*/ 	.short	0x010a
        /*0522*/ 	.byte	0xff
	.zero		1


	//   ....[67]....
        /*0524*/ 	.word	0x000040c0
        /*0528*/ 	.word	0x00000000
        /*052c*/ 	.word	0x00000000
        /*0530*/ 	.short	0x0101
        /*0532*/ 	.byte	0xff
	.zero		1


	//   ....[68]....
        /*0534*/ 	.word	0x00004540
        /*0538*/ 	.word	0x000000ff
        /*053c*/ 	.word	0x00000078
        /*0540*/ 	.short	0x010a
        /*0542*/ 	.byte	0x18
	.zero		1


	//   ....[69]....
        /*0544*/ 	.word	0x00004700
        /*0548*/ 	.word	0x000000ff
        /*054c*/ 	.word	0x00000058
        /*0550*/ 	.short	0x010a
        /*0552*/ 	.byte	0x04
	.zero		1


	//   ....[70]....
        /*0554*/ 	.word	0x000048d0
        /*0558*/ 	.word	0x000000ff
        /*055c*/ 	.word	0x00000040
        /*0560*/ 	.short	0x010b
        /*0562*/ 	.byte	0x04
	.zero		1


	//   ....[71]....
        /*0564*/ 	.word	0x000048e0
        /*0568*/ 	.word	0x000000ff
        /*056c*/ 	.word	0x00000000
        /*0570*/ 	.short	0x0101
        /*0572*/ 	.byte	0x14
	.zero		1


	//   ....[72]....
        /*0574*/ 	.word	0x000048f0
        /*0578*/ 	.word	0x000000ff
        /*057c*/ 	.word	0x00000058
        /*0580*/ 	.short	0x010a
        /*0582*/ 	.byte	0x05
	.zero		1


	//   ....[73]....
        /*0584*/ 	.word	0x00004ae0
        /*0588*/ 	.word	0x000000ff
        /*058c*/ 	.word	0x00000040
        /*0590*/ 	.short	0x010b
        /*0592*/ 	.byte	0x05
	.zero		1


	//   ....[74]....
        /*0594*/ 	.word	0x00004af0
        /*0598*/ 	.word	0x000000ff
        /*059c*/ 	.word	0x00000000
        /*05a0*/ 	.short	0x0101
        /*05a2*/ 	.byte	0x04
	.zero		1


	//   ....[75]....
        /*05a4*/ 	.word	0x00004b90
        /*05a8*/ 	.word	0x000000ff
        /*05ac*/ 	.word	0x00000000
        /*05b0*/ 	.short	0x010a
        /*05b2*/ 	.byte	0x04
	.zero		1


	//   ....[76]....
        /*05b4*/ 	.word	0x00004c20
        /*05b8*/ 	.word	0x000000ff
        /*05bc*/ 	.word	0x00000000
        /*05c0*/ 	.short	0x010a
        /*05c2*/ 	.byte	0x05
	.zero		1


	//   ....[77]....
        /*05c4*/ 	.word	0x00004cc0
        /*05c8*/ 	.word	0x00000000
        /*05cc*/ 	.word	0x00000000
        /*05d0*/ 	.short	0x010a
        /*05d2*/ 	.byte	0xff
	.zero		1


	//   ....[78]....
        /*05d4*/ 	.word	0x00005020
        /*05d8*/ 	.word	0x00000000
        /*05dc*/ 	.word	0x00000080
        /*05e0*/ 	.short	0x010a
        /*05e2*/ 	.byte	0xff
	.zero		1


	//   ....[79]....
        /*05e4*/ 	.word	0x000050f0
        /*05e8*/ 	.word	0x00000000
        /*05ec*/ 	.word	0x00000000
        /*05f0*/ 	.short	0x0101
        /*05f2*/ 	.byte	0xff
	.zero		1


	//   ....[80]....
        /*05f4*/ 	.word	0x00005d00
        /*05f8*/ 	.word	0x00000002
        /*05fc*/ 	.word	0x00000040
        /*0600*/ 	.short	0x010a
        /*0602*/ 	.byte	0xff
	.zero		1


	//   ....[81]....
        /*0604*/ 	.word	0x00005d40
        /*0608*/ 	.word	0x0000001b
        /*060c*/ 	.word	0x000000a0
        /*0610*/ 	.short	0x010a
        /*0612*/ 	.byte	0xff
	.zero		1


	//   ....[82]....
        /*0614*/ 	.word	0x00005e30
        /*0618*/ 	.word	0x00000002
        /*061c*/ 	.word	0x00000040
        /*0620*/ 	.short	0x010a
        /*0622*/ 	.byte	0xff
	.zero		1


	//   ....[83]....
        /*0624*/ 	.word	0x00005fc0
        /*0628*/ 	.word	0x0000001b
        /*062c*/ 	.word	0x000000a0
        /*0630*/ 	.short	0x010a
        /*0632*/ 	.byte	0xff
	.zero		1


	//   ....[84]....
        /*0634*/ 	.word	0x00006790
        /*0638*/ 	.word	0x00000000
        /*063c*/ 	.word	0x00000000
        /*0640*/ 	.short	0x0101
        /*0642*/ 	.byte	0xff
	.zero		1


	//   ....[85]....
        /*0644*/ 	.word	0x000067a0
        /*0648*/ 	.word	0x00000002
        /*064c*/ 	.word	0x00000040
        /*0650*/ 	.short	0x010a
        /*0652*/ 	.byte	0xff
	.zero		1


	//   ....[86]....
        /*0654*/ 	.word	0x00006860
        /*0658*/ 	.word	0x00000002
        /*065c*/ 	.word	0x00000040
        /*0660*/ 	.short	0x010a
        /*0662*/ 	.byte	0xff
	.zero		1


	//   ....[87]....
        /*0664*/ 	.word	0x00006c00
        /*0668*/ 	.word	0x000000ff
        /*066c*/ 	.word	0x00000000
        /*0670*/ 	.short	0x0101
        /*0672*/ 	.byte	0x04
	.zero		1


	//   ....[88]....
        /*0674*/ 	.word	0x00007160
        /*0678*/ 	.word	0x00000000
        /*067c*/ 	.word	0x00000000
        /*0680*/ 	.short	0x0101
        /*0682*/ 	.byte	0xff
	.zero		1


	//   ....[89]....
        /*0684*/ 	.word	0x00007410
        /*0688*/ 	.word	0x000000ff
        /*068c*/ 	.word	0x00000000
        /*0690*/ 	.short	0x0101
        /*0692*/ 	.byte	0x04
	.zero		1


	//   ....[90]....
        /*0694*/ 	.word	0x00007430
        /*0698*/ 	.word	0x00000000
        /*069c*/ 	.word	0x000000f0
        /*06a0*/ 	.short	0x010a
        /*06a2*/ 	.byte	0xff
	.zero		1


	//   ....[91]....
        /*06a4*/ 	.word	0x00007490
        /*06a8*/ 	.word	0x00000000
        /*06ac*/ 	.word	0x00000020
        /*06b0*/ 	.short	0x010a
        /*06b2*/ 	.byte	0xff
	.zero		1


	//   ....[92]....
        /*06b4*/ 	.word	0x000074f0
        /*06b8*/ 	.word	0x00000000
        /*06bc*/ 	.word	0x00000020
        /*06c0*/ 	.short	0x010a
        /*06c2*/ 	.byte	0xff
	.zero		1


	//   ....[93]....
        /*06c4*/ 	.word	0x00007540
        /*06c8*/ 	.word	0x00000003
        /*06cc*/ 	.word	0x00000080
        /*06d0*/ 	.short	0x010a
        /*06d2*/ 	.byte	0xff
	.zero		1


	//   ....[94]....
        /*06d4*/ 	.word	0x000075a0
        /*06d8*/ 	.word	0x00000000
        /*06dc*/ 	.word	0x00000000
        /*06e0*/ 	.short	0x010a
        /*06e2*/ 	.byte	0xff
	.zero		1


	//   ....[95]....
        /*06e4*/ 	.word	0x00007600
        /*06e8*/ 	.word	0x00000000
        /*06ec*/ 	.word	0x00000000
        /*06f0*/ 	.short	0x010a
        /*06f2*/ 	.byte	0xff
	.zero		1


	//   ....[96]....
        /*06f4*/ 	.word	0x00007660
        /*06f8*/ 	.word	0x00000000
        /*06fc*/ 	.word	0x00000000
        /*0700*/ 	.short	0x010a
        /*0702*/ 	.byte	0xff
	.zero		1


	//   ....[97]....
        /*0704*/ 	.word	0x000076b0
        /*0708*/ 	.word	0x00000002
        /*070c*/ 	.word	0x000000e0
        /*0710*/ 	.short	0x010a
        /*0712*/ 	.byte	0xff
	.zero		1


	//   ....[98]....
        /*0714*/ 	.word	0x00007710
        /*0718*/ 	.word	0x00000002
        /*071c*/ 	.word	0x00000090
        /*0720*/ 	.short	0x010a
        /*0722*/ 	.byte	0xff
	.zero		1


	//   ....[99]....
        /*0724*/ 	.word	0x00007760
        /*0728*/ 	.word	0x00000002
        /*072c*/ 	.word	0x00000080
        /*0730*/ 	.short	0x010a
        /*0732*/ 	.byte	0xff
	.zero		1


	//   ....[100]....
        /*0734*/ 	.word	0x000077c0
        /*0738*/ 	.word	0x00000000
        /*073c*/ 	.word	0x00000090
        /*0740*/ 	.short	0x010a
        /*0742*/ 	.byte	0xff
	.zero		1


	//   ....[101]....
        /*0744*/ 	.word	0x00007810
        /*0748*/ 	.word	0x00000000
        /*074c*/ 	.word	0x00000080
        /*0750*/ 	.short	0x010a
        /*0752*/ 	.byte	0xff
	.zero		1


	//   ....[102]....
        /*0754*/ 	.word	0x00007870
        /*0758*/ 	.word	0x00000002
        /*075c*/ 	.word	0x000000c0
        /*0760*/ 	.short	0x010a
        /*0762*/ 	.byte	0xff
	.zero		1


	//   ....[103]....
        /*0764*/ 	.word	0x000078d0
        /*0768*/ 	.word	0x00000000
        /*076c*/ 	.word	0x00000000
        /*0770*/ 	.short	0x010a
        /*0772*/ 	.byte	0xff
	.zero		1


	//   ....[104]....
        /*0774*/ 	.word	0x00007930
        /*0778*/ 	.word	0x00000000
        /*077c*/ 	.word	0x00000000
        /*0780*/ 	.short	0x010a
        /*0782*/ 	.byte	0xff
	.zero		1


	//   ....[105]....
        /*0784*/ 	.word	0x00007990
        /*0788*/ 	.word	0x00000000
        /*078c*/ 	.word	0x00000000
        /*0790*/ 	.short	0x010a
        /*0792*/ 	.byte	0xff
	.zero		1


	//   ....[106]....
        /*0794*/ 	.word	0x000079f0
        /*0798*/ 	.word	0x00000000
        /*079c*/ 	.word	0x00000000
        /*07a0*/ 	.short	0x010a
        /*07a2*/ 	.byte	0xff
	.zero		1


	//   ....[107]....
        /*07a4*/ 	.word	0x00007a50
        /*07a8*/ 	.word	0x00000000
        /*07ac*/ 	.word	0x00000000
        /*07b0*/ 	.short	0x010a
        /*07b2*/ 	.byte	0xff
	.zero		1


	//   ....[108]....
        /*07b4*/ 	.word	0x00007aa0
        /*07b8*/ 	.word	0x0000000c
        /*07bc*/ 	.word	0x00000080
        /*07c0*/ 	.short	0x010a
        /*07c2*/ 	.byte	0xff
	.zero		1


	//   ....[109]....
        /*07c4*/ 	.word	0x00007b00
        /*07c8*/ 	.word	0x00000000
        /*07cc*/ 	.word	0x00000078
        /*07d0*/ 	.short	0x010a
        /*07d2*/ 	.byte	0xff
	.zero		1


	//   ....[110]....
        /*07d4*/ 	.word	0x00007b60
        /*07d8*/ 	.word	0x00000000
        /*07dc*/ 	.word	0x00000058
        /*07e0*/ 	.short	0x010a
        /*07e2*/ 	.byte	0xff
	.zero		1


	//   ....[111]....
        /*07e4*/ 	.word	0x00007bc0
        /*07e8*/ 	.word	0x00000006
        /*07ec*/ 	.word	0x00000058
        /*07f0*/ 	.short	0x010a
        /*07f2*/ 	.byte	0xff
	.zero		1


	//   ....[112]....
        /*07f4*/ 	.word	0x00007c20
        /*07f8*/ 	.word	0x00000000
        /*07fc*/ 	.word	0x00000000
        /*0800*/ 	.short	0x010a
        /*0802*/ 	.byte	0xff
	.zero		1


	//   ....[113]....
        /*0804*/ 	.word	0x00007c80
        /*0808*/ 	.word	0x00000000
        /*080c*/ 	.word	0x00000000
        /*0810*/ 	.short	0x010a
        /*0812*/ 	.byte	0xff
	.zero		1


	//   ....[114]....
        /*0814*/ 	.word	0x00007cd0
        /*0818*/ 	.word	0x00000000
        /*081c*/ 	.word	0x00000080
        /*0820*/ 	.short	0x010a
        /*0822*/ 	.byte	0xff
	.zero		1


	//   ....[115]....
        /*0824*/ 	.word	0x00007d20
        /*0828*/ 	.word	0x00000002
        /*082c*/ 	.word	0x00000040
        /*0830*/ 	.short	0x010a
        /*0832*/ 	.byte	0xff
	.zero		1


	//   ....[116]....
        /*0834*/ 	.word	0x00007d70
        /*0838*/ 	.word	0x0000001b
        /*083c*/ 	.word	0x000000a0
        /*0840*/ 	.short	0x010a
        /*0842*/ 	.byte	0xff
	.zero		1


	//   ....[117]....
        /*0844*/ 	.word	0x00007dc0
        /*0848*/ 	.word	0x00000002
        /*084c*/ 	.word	0x00000040
        /*0850*/ 	.short	0x010a
        /*0852*/ 	.byte	0xff
	.zero		1


	//----- nvinfo : EIATTR_NUM_MBARRIERS
	.align		4
.L_47:
        /*0854*/ 	.byte	0x03, 0x38
        /*0856*/ 	.short	0x0020


	//----- nvinfo : EIATTR_EXIT_INSTR_OFFSETS
	.align		4
        /*0858*/ 	.byte	0x04, 0x1c
        /*085a*/ 	.short	(.L_49 - .L_48)


	//   ....[0]....
.L_48:
        /*085c*/ 	.word	0x00002940


	//   ....[1]....
        /*0860*/ 	.word	0x00002e30


	//   ....[2]....
        /*0864*/ 	.word	0x00002e90


	//   ....[3]....
        /*0868*/ 	.word	0x00003d20


	//   ....[4]....
        /*086c*/ 	.word	0x00004cf0


	//   ....[5]....
        /*0870*/ 	.word	0x00004d30


	//   ....[6]....
        /*0874*/ 	.word	0x00007300


	//   ....[7]....
        /*0878*/ 	.word	0x00007380


	//   ....[8]....
        /*087c*/ 	.word	0x000073b0


	//   ....[9]....
        /*0880*/ 	.word	0x00007420


	//----- nvinfo : EIATTR_MAX_THREADS
	.align		4
.L_49:
        /*0884*/ 	.byte	0x04, 0x05
        /*0886*/ 	.short	(.L_51 - .L_50)
.L_50:
        /*0888*/ 	.word	0x00000100
        /*088c*/ 	.word	0x00000001
        /*0890*/ 	.word	0x00000001


	//----- nvinfo : EIATTR_CRS_STACK_SIZE
	.align		4
.L_51:
        /*0894*/ 	.byte	0x04, 0x1e
        /*0896*/ 	.short	(.L_53 - .L_52)
.L_52:
        /*0898*/ 	.word	0x00000000


	//----- nvinfo : EIATTR_CBANK_PARAM_SIZE
	.align		4
.L_53:
        /*089c*/ 	.byte	0x03, 0x19
        /*089e*/ 	.short	0x0800


	//----- nvinfo : EIATTR_PARAM_CBANK
	.align		4
        /*08a0*/ 	.byte	0x04, 0x0a
        /*08a2*/ 	.short	(.L_55 - .L_54)
	.align		4
.L_54:
        /*08a4*/ 	.word	index@(.nv.constant0._ZN7cutlass13device_kernelINS_4gemm6kernel13GemmUniversalIN4cute5tupleIJiiiiEEENS1_10collective13CollectiveMmaINS1_35MainloopSm100TmaUmmaWarpSpecializedILi4ELi2ELi4ENS5_IJNS4_1CILi1EEENSA_ILi2EEESB_EEEEENS5_IJNSA_ILi64EEESF_NSA_ILi32EEEEEENS_10bfloat16_tENS5_IJlSB_lEEESI_SJ_NS4_8TiledMMAINS4_8MMA_AtomIJNS4_20SM100_MMA_F16BF16_SSISI_SI_fLi64ELi64ELNS4_4UMMA5MajorE0ELSO_0ELNSN_7ScaleInE0ELSP_0EEEEEENS4_6LayoutINS5_IJSB_SB_SB_EEENS5_IJNSA_ILi0EEESU_SU_EEEEENS5_IJNS4_10UnderscoreESX_SX_EEEEENS4_23SM90_TMA_LOAD_MULTICASTENS4_14ComposedLayoutINS4_7SwizzleILi2ELi4ELi3EEENS4_18smem_ptr_flag_bitsILi16EEENSS_INS5_IJNSA_ILi8EEESG_EEENS5_IJSG_SB_EEEEEEEvNS4_8identityENS4_13SM90_TMA_LOADES1A_vS1B_EENS_8epilogue10collective18CollectiveEpilogueINS1E_23Sm100TmaWarpSpecializedILi3ELi2ELi16ELb1ELb0EEEJSH_NS5_IJNSS_ISF_SB_EENSS_ISG_SB_EEEEESI_SJ_SI_SJ_NS1E_6fusion15FusionCallbacksIS1I_NS1M_17LinearCombinationISI_fSI_fLNS_15FloatRoundStyleE2EEESH_S1L_JEEENS4_5SM1004TMEM4LOAD26SM100_TMEM_LOAD_16dp256b4xES1C_S1A_NS4_17SM75_U32x4_LDSM_NENS4_14SM90_TMA_STOREES1A_NS4_17SM90_U32x4_STSM_NENS4_39AutoVectorizingCopyWithAssumedAlignmentILi128EEEEEEvvEEEEvNT_6ParamsE)
        /*08a8*/ 	.short	0x0380
        /*08aa*/ 	.short	0x0800


	//----- nvinfo : EIATTR_SW_WAR
	.align		4
.L_55:
        /*08ac*/ 	.byte	0x04, 0x36
        /*08ae*/ 	.short	(.L_57 - .L_56)
.L_56:
        /*08b0*/ 	.word	0x00000008
.L_57:


//--------------------- .nv.callgraph             --------------------------
	.section	.nv.callgraph,"",@"SHT_CUDA_CALLGRAPH"
	.align	4
	.sectionentsize	8
	.align		4
        /*0000*/ 	.word	0x00000000
	.align		4
        /*0004*/ 	.word	0xffffffff
	.align		4
        /*0008*/ 	.word	index@(_ZN7cutlass13device_kernelINS_4gemm6kernel13GemmUniversalIN4cute5tupleIJiiiiEEENS1_10collective13CollectiveMmaINS1_35MainloopSm100TmaUmmaWarpSpecializedILi4ELi2ELi4ENS5_IJNS4_1CILi1EEENSA_ILi2EEESB_EEEEENS5_IJNSA_ILi64EEESF_NSA_ILi32EEEEEENS_10bfloat16_tENS5_IJlSB_lEEESI_SJ_NS4_8TiledMMAINS4_8MMA_AtomIJNS4_20SM100_MMA_F16BF16_SSISI_SI_fLi64ELi64ELNS4_4UMMA5MajorE0ELSO_0ELNSN_7ScaleInE0ELSP_0EEEEEENS4_6LayoutINS5_IJSB_SB_SB_EEENS5_IJNSA_ILi0EEESU_SU_EEEEENS5_IJNS4_10UnderscoreESX_SX_EEEEENS4_23SM90_TMA_LOAD_MULTICASTENS4_14ComposedLayoutINS4_7SwizzleILi2ELi4ELi3EEENS4_18smem_ptr_flag_bitsILi16EEENSS_INS5_IJNSA_ILi8EEESG_EEENS5_IJSG_SB_EEEEEEEvNS4_8identityENS4_13SM90_TMA_LOADES1A_vS1B_EENS_8epilogue10collective18CollectiveEpilogueINS1E_23Sm100TmaWarpSpecializedILi3ELi2ELi16ELb1ELb0EEEJSH_NS5_IJNSS_ISF_SB_EENSS_ISG_SB_EEEEESI_SJ_SI_SJ_NS1E_6fusion15FusionCallbacksIS1I_NS1M_17LinearCombinationISI_fSI_fLNS_15FloatRoundStyleE2EEESH_S1L_JEEENS4_5SM1004TMEM4LOAD26SM100_TMEM_LOAD_16dp256b4xES1C_S1A_NS4_17SM75_U32x4_LDSM_NENS4_14SM90_TMA_STOREES1A_NS4_17SM90_U32x4_STSM_NENS4_39AutoVectorizingCopyWithAssumedAlignmentILi128EEEEEEvvEEEEvNT_6ParamsE)
	.align		4
        /*000c*/ 	.word	index@(__assertfail)
	.align		4
        /*0010*/ 	.word	0x00000000
	.align		4
        /*0014*/ 	.word	0xfffffffe
	.align		4
        /*0018*/ 	.word	0x00000000
	.align		4
        /*001c*/ 	.word	0xfffffffd
	.align		4
        /*0020*/ 	.word	0x00000000
	.align		4
        /*0024*/ 	.word	0xfffffffc


//--------------------- .nv.constant4             --------------------------
	.section	.nv.constant4,"a",@progbits
	.align	8
	.align		8
.nv.constant4:
        /*0000*/ 	.dword	__assertfail
	.align		8
        /*0008*/ 	.dword	__unnamed_1
	.align		8
        /*0010*/ 	.dword	__unnamed_2
	.align		8
        /*0018*/ 	.dword	_ZN39_INTERNAL_0cb6cebe_4_k_cu_8526a9bc_65824cuda3std3__45__cpo5beginE
	.align		8
        /*0020*/ 	.dword	_ZN39_INTERNAL_0cb6cebe_4_k_cu_8526a9bc_65824cuda3std3__45__cpo3endE
	.align		8
        /*0028*/ 	.dword	_ZN39_INTERNAL_0cb6cebe_4_k_cu_8526a9bc_65824cuda3std3__45__cpo6cbeginE
	.align		8
        /*0030*/ 	.dword	_ZN39_INTERNAL_0cb6cebe_4_k_cu_8526a9bc_65824cuda3std3__45__cpo4cendE
	.align		8
        /*0038*/ 	.dword	_ZN39_INTERNAL_0cb6cebe_4_k_cu_8526a9bc_65824cuda3std3__441_GLOBAL__N__0cb6cebe_4_k_cu_8526a9bc_65826ignoreE
	.align		8
        /*0040*/ 	.dword	_ZN39_INTERNAL_0cb6cebe_4_k_cu_8526a9bc_65824cuda3std3__419piecewise_constructE
	.align		8
        /*0048*/ 	.dword	_ZN39_INTERNAL_0cb6cebe_4_k_cu_8526a9bc_65824cuda3std3__48in_placeE
	.align		8
        /*0050*/ 	.dword	_ZN39_INTERNAL_0cb6cebe_4_k_cu_8526a9bc_65824cuda3std6ranges3__45__cpo4swapE
	.align		8
        /*0058*/ 	.dword	_ZN39_INTERNAL_0cb6cebe_4_k_cu_8526a9bc_65824cuda3std6ranges3__45__cpo9iter_moveE
	.align		8
        /*0060*/ 	.dword	_ZN39_INTERNAL_0cb6cebe_4_k_cu_8526a9bc_65824cute7productE
	.align		8
        /*0068*/ 	.dword	_ZN39_INTERNAL_0cb6cebe_4_k_cu_8526a9bc_65824cute1_E
	.align		8
        /*0070*/ 	.dword	$str$25
	.align		8
        /*0078*/ 	.dword	$str$26
	.align		8
        /*0080*/ 	.dword	$str$27
	.align		8
        /*0088*/ 	.dword	$str$28


//--------------------- .text._ZN7cutlass13device_kernelINS_4gemm6kernel13GemmUniversalIN4cute5tupleIJiiiiEEENS1_10collective13CollectiveMmaINS1_35MainloopSm100TmaUmmaWarpSpecializedILi4ELi2ELi4ENS5_IJNS4_1CILi1EEENSA_ILi2EEESB_EEEEENS5_IJNSA_ILi64EEESF_NSA_ILi32EEEEEENS_10bfloat16_tENS5_IJlSB_lEEESI_SJ_NS4_8TiledMMAINS4_8MMA_AtomIJNS4_20SM100_MMA_F16BF16_SSISI_SI_fLi64ELi64ELNS4_4UMMA5MajorE0ELSO_0ELNSN_7ScaleInE0ELSP_0EEEEEENS4_6LayoutINS5_IJSB_SB_SB_EEENS5_IJNSA_ILi0EEESU_SU_EEEEENS5_IJNS4_10UnderscoreESX_SX_EEEEENS4_23SM90_TMA_LOAD_MULTICASTENS4_14ComposedLayoutINS4_7SwizzleILi2ELi4ELi3EEENS4_18smem_ptr_flag_bitsILi16EEENSS_INS5_IJNSA_ILi8EEESG_EEENS5_IJSG_SB_EEEEEEEvNS4_8identityENS4_13SM90_TMA_LOADES1A_vS1B_EENS_8epilogue10collective18CollectiveEpilogueINS1E_23Sm100TmaWarpSpecializedILi3ELi2ELi16ELb1ELb0EEEJSH_NS5_IJNSS_ISF_SB_EENSS_ISG_SB_EEEEESI_SJ_SI_SJ_NS1E_6fusion15FusionCallbacksIS1I_NS1M_17LinearCombinationISI_fSI_fLNS_15FloatRoundStyleE2EEESH_S1L_JEEENS4_5SM1004TMEM4LOAD26SM100_TMEM_LOAD_16dp256b4xES1C_S1A_NS4_17SM75_U32x4_LDSM_NENS4_14SM90_TMA_STOREES1A_NS4_17SM90_U32x4_STSM_NENS4_39AutoVectorizingCopyWithAssumedAlignmentILi128EEEEEEvvEEEEvNT_6ParamsE --------------------------
	.section	.text._ZN7cutlass13device_kernelINS_4gemm6kernel13GemmUniversalIN4cute5tupleIJiiiiEEENS1_10collective13CollectiveMmaINS1_35MainloopSm100TmaUmmaWarpSpecializedILi4ELi2ELi4ENS5_IJNS4_1CILi1EEENSA_ILi2EEESB_EEEEENS5_IJNSA_ILi64EEESF_NSA_ILi32EEEEEENS_10bfloat16_tENS5_IJlSB_lEEESI_SJ_NS4_8TiledMMAINS4_8MMA_AtomIJNS4_20SM100_MMA_F16BF16_SSISI_SI_fLi64ELi64ELNS4_4UMMA5MajorE0ELSO_0ELNSN_7ScaleInE0ELSP_0EEEEEENS4_6LayoutINS5_IJSB_SB_SB_EEENS5_IJNSA_ILi0EEESU_SU_EEEEENS5_IJNS4_10UnderscoreESX_SX_EEEEENS4_23SM90_TMA_LOAD_MULTICASTENS4_14ComposedLayoutINS4_7SwizzleILi2ELi4ELi3EEENS4_18smem_ptr_flag_bitsILi16EEENSS_INS5_IJNSA_ILi8EEESG_EEENS5_IJSG_SB_EEEEEEEvNS4_8identityENS4_13SM90_TMA_LOADES1A_vS1B_EENS_8epilogue10collective18CollectiveEpilogueINS1E_23Sm100TmaWarpSpecializedILi3ELi2ELi16ELb1ELb0EEEJSH_NS5_IJNSS_ISF_SB_EENSS_ISG_SB_EEEEESI_SJ_SI_SJ_NS1E_6fusion15FusionCallbacksIS1I_NS1M_17LinearCombinationISI_fSI_fLNS_15FloatRoundStyleE2EEESH_S1L_JEEENS4_5SM1004TMEM4LOAD26SM100_TMEM_LOAD_16dp256b4xES1C_S1A_NS4_17SM75_U32x4_LDSM_NENS4_14SM90_TMA_STOREES1A_NS4_17SM90_U32x4_STSM_NENS4_39AutoVectorizingCopyWithAssumedAlignmentILi128EEEEEEvvEEEEvNT_6ParamsE,"ax",@progbits
	.align	128
.text._ZN7cutlass13device_kernelINS_4gemm6kernel13GemmUniversalIN4cute5tupleIJiiiiEEENS1_10collective13CollectiveMmaINS1_35MainloopSm100TmaUmmaWarpSpecializedILi4ELi2ELi4ENS5_IJNS4_1CILi1EEENSA_ILi2EEESB_EEEEENS5_IJNSA_ILi64EEESF_NSA_ILi32EEEEEENS_10bfloat16_tENS5_IJlSB_lEEESI_SJ_NS4_8TiledMMAINS4_8MMA_AtomIJNS4_20SM100_MMA_F16BF16_SSISI_SI_fLi64ELi64ELNS4_4UMMA5MajorE0ELSO_0ELNSN_7ScaleInE0ELSP_0EEEEEENS4_6LayoutINS5_IJSB_SB_SB_EEENS5_IJNSA_ILi0EEESU_SU_EEEEENS5_IJNS4_10UnderscoreESX_SX_EEEEENS4_23SM90_TMA_LOAD_MULTICASTENS4_14ComposedLayoutINS4_7SwizzleILi2ELi4ELi3EEENS4_18smem_ptr_flag_bitsILi16EEENSS_INS5_IJNSA_ILi8EEESG_EEENS5_IJSG_SB_EEEEEEEvNS4_8identityENS4_13SM90_TMA_LOADES1A_vS1B_EENS_8epilogue10collective18CollectiveEpilogueINS1E_23Sm100TmaWarpSpecializedILi3ELi2ELi16ELb1ELb0EEEJSH_NS5_IJNSS_ISF_SB_EENSS_ISG_SB_EEEEESI_SJ_SI_SJ_NS1E_6fusion15FusionCallbacksIS1I_NS1M_17LinearCombinationISI_fSI_fLNS_15FloatRoundStyleE2EEESH_S1L_JEEENS4_5SM1004TMEM4LOAD26SM100_TMEM_LOAD_16dp256b4xES1C_S1A_NS4_17SM75_U32x4_LDSM_NENS4_14SM90_TMA_STOREES1A_NS4_17SM90_U32x4_STSM_NENS4_39AutoVectorizingCopyWithAssumedAlignmentILi128EEEEEEvvEEEEvNT_6ParamsE:
        .type           _ZN7cutlass13device_kernelINS_4gemm6kernel13GemmUniversalIN4cute5tupleIJiiiiEEENS1_10collective13CollectiveMmaINS1_35MainloopSm100TmaUmmaWarpSpecializedILi4ELi2ELi4ENS5_IJNS4_1CILi1EEENSA_ILi2EEESB_EEEEENS5_IJNSA_ILi64EEESF_NSA_ILi32EEEEEENS_10bfloat16_tENS5_IJlSB_lEEESI_SJ_NS4_8TiledMMAINS4_8MMA_AtomIJNS4_20SM100_MMA_F16BF16_SSISI_SI_fLi64ELi64ELNS4_4UMMA5MajorE0ELSO_0ELNSN_7ScaleInE0ELSP_0EEEEEENS4_6LayoutINS5_IJSB_SB_SB_EEENS5_IJNSA_ILi0EEESU_SU_EEEEENS5_IJNS4_10UnderscoreESX_SX_EEEEENS4_23SM90_TMA_LOAD_MULTICASTENS4_14ComposedLayoutINS4_7SwizzleILi2ELi4ELi3EEENS4_18smem_ptr_flag_bitsILi16EEENSS_INS5_IJNSA_ILi8EEESG_EEENS5_IJSG_SB_EEEEEEEvNS4_8identityENS4_13SM90_TMA_LOADES1A_vS1B_EENS_8epilogue10collective18CollectiveEpilogueINS1E_23Sm100TmaWarpSpecializedILi3ELi2ELi16ELb1ELb0EEEJSH_NS5_IJNSS_ISF_SB_EENSS_ISG_SB_EEEEESI_SJ_SI_SJ_NS1E_6fusion15FusionCallbacksIS1I_NS1M_17LinearCombinationISI_fSI_fLNS_15FloatRoundStyleE2EEESH_S1L_JEEENS4_5SM1004TMEM4LOAD26SM100_TMEM_LOAD_16dp256b4xES1C_S1A_NS4_17SM75_U32x4_LDSM_NENS4_14SM90_TMA_STOREES1A_NS4_17SM90_U32x4_STSM_NENS4_39AutoVectorizingCopyWithAssumedAlignmentILi128EEEEEEvvEEEEvNT_6ParamsE,@function
        .size           _ZN7cutlass13device_kernelINS_4gemm6kernel13GemmUniversalIN4cute5tupleIJiiiiEEENS1_10collective13CollectiveMmaINS1_35MainloopSm100TmaUmmaWarpSpecializedILi4ELi2ELi4ENS5_IJNS4_1CILi1EEENSA_ILi2EEESB_EEEEENS5_IJNSA_ILi64EEESF_NSA_ILi32EEEEEENS_10bfloat16_tENS5_IJlSB_lEEESI_SJ_NS4_8TiledMMAINS4_8MMA_AtomIJNS4_20SM100_MMA_F16BF16_SSISI_SI_fLi64ELi64ELNS4_4UMMA5MajorE0ELSO_0ELNSN_7ScaleInE0ELSP_0EEEEEENS4_6LayoutINS5_IJSB_SB_SB_EEENS5_IJNSA_ILi0EEESU_SU_EEEEENS5_IJNS4_10UnderscoreESX_SX_EEEEENS4_23SM90_TMA_LOAD_MULTICASTENS4_14ComposedLayoutINS4_7SwizzleILi2ELi4ELi3EEENS4_18smem_ptr_flag_bitsILi16EEENSS_INS5_IJNSA_ILi8EEESG_EEENS5_IJSG_SB_EEEEEEEvNS4_8identityENS4_13SM90_TMA_LOADES1A_vS1B_EENS_8epilogue10collective18CollectiveEpilogueINS1E_23Sm100TmaWarpSpecializedILi3ELi2ELi16ELb1ELb0EEEJSH_NS5_IJNSS_ISF_SB_EENSS_ISG_SB_EEEEESI_SJ_SI_SJ_NS1E_6fusion15FusionCallbacksIS1I_NS1M_17LinearCombinationISI_fSI_fLNS_15FloatRoundStyleE2EEESH_S1L_JEEENS4_5SM1004TMEM4LOAD26SM100_TMEM_LOAD_16dp256b4xES1C_S1A_NS4_17SM75_U32x4_LDSM_NENS4_14SM90_TMA_STOREES1A_NS4_17SM90_U32x4_STSM_NENS4_39AutoVectorizingCopyWithAssumedAlignmentILi128EEEEEEvvEEEEvNT_6ParamsE,(.L_x_161 - _ZN7cutlass13device_kernelINS_4gemm6kernel13GemmUniversalIN4cute5tupleIJiiiiEEENS1_10collective13CollectiveMmaINS1_35MainloopSm100TmaUmmaWarpSpecializedILi4ELi2ELi4ENS5_IJNS4_1CILi1EEENSA_ILi2EEESB_EEEEENS5_IJNSA_ILi64EEESF_NSA_ILi32EEEEEENS_10bfloat16_tENS5_IJlSB_lEEESI_SJ_NS4_8TiledMMAINS4_8MMA_AtomIJNS4_20SM100_MMA_F16BF16_SSISI_SI_fLi64ELi64ELNS4_4UMMA5MajorE0ELSO_0ELNSN_7ScaleInE0ELSP_0EEEEEENS4_6LayoutINS5_IJSB_SB_SB_EEENS5_IJNSA_ILi0EEESU_SU_EEEEENS5_IJNS4_10UnderscoreESX_SX_EEEEENS4_23SM90_TMA_LOAD_MULTICASTENS4_14ComposedLayoutINS4_7SwizzleILi2ELi4ELi3EEENS4_18smem_ptr_flag_bitsILi16EEENSS_INS5_IJNSA_ILi8EEESG_EEENS5_IJSG_SB_EEEEEEEvNS4_8identityENS4_13SM90_TMA_LOADES1A_vS1B_EENS_8epilogue10collective18CollectiveEpilogueINS1E_23Sm100TmaWarpSpecializedILi3ELi2ELi16ELb1ELb0EEEJSH_NS5_IJNSS_ISF_SB_EENSS_ISG_SB_EEEEESI_SJ_SI_SJ_NS1E_6fusion15FusionCallbacksIS1I_NS1M_17LinearCombinationISI_fSI_fLNS_15FloatRoundStyleE2EEESH_S1L_JEEENS4_5SM1004TMEM4LOAD26SM100_TMEM_LOAD_16dp256b4xES1C_S1A_NS4_17SM75_U32x4_LDSM_NENS4_14SM90_TMA_STOREES1A_NS4_17SM90_U32x4_STSM_NENS4_39AutoVectorizingCopyWithAssumedAlignmentILi128EEEEEEvvEEEEvNT_6ParamsE)
        .other          _ZN7cutlass13device_kernelINS_4gemm6kernel13GemmUniversalIN4cute5tupleIJiiiiEEENS1_10collective13CollectiveMmaINS1_35MainloopSm100TmaUmmaWarpSpecializedILi4ELi2ELi4ENS5_IJNS4_1CILi1EEENSA_ILi2EEESB_EEEEENS5_IJNSA_ILi64EEESF_NSA_ILi32EEEEEENS_10bfloat16_tENS5_IJlSB_lEEESI_SJ_NS4_8TiledMMAINS4_8MMA_AtomIJNS4_20SM100_MMA_F16BF16_SSISI_SI_fLi64ELi64ELNS4_4UMMA5MajorE0ELSO_0ELNSN_7ScaleInE0ELSP_0EEEEEENS4_6LayoutINS5_IJSB_SB_SB_EEENS5_IJNSA_ILi0EEESU_SU_EEEEENS5_IJNS4_10UnderscoreESX_SX_EEEEENS4_23SM90_TMA_LOAD_MULTICASTENS4_14ComposedLayoutINS4_7SwizzleILi2ELi4ELi3EEENS4_18smem_ptr_flag_bitsILi16EEENSS_INS5_IJNSA_ILi8EEESG_EEENS5_IJSG_SB_EEEEEEEvNS4_8identityENS4_13SM90_TMA_LOADES1A_vS1B_EENS_8epilogue10collective18CollectiveEpilogueINS1E_23Sm100TmaWarpSpecializedILi3ELi2ELi16ELb1ELb0EEEJSH_NS5_IJNSS_ISF_SB_EENSS_ISG_SB_EEEEESI_SJ_SI_SJ_NS1E_6fusion15FusionCallbacksIS1I_NS1M_17LinearCombinationISI_fSI_fLNS_15FloatRoundStyleE2EEESH_S1L_JEEENS4_5SM1004TMEM4LOAD26SM100_TMEM_LOAD_16dp256b4xES1C_S1A_NS4_17SM75_U32x4_LDSM_NENS4_14SM90_TMA_STOREES1A_NS4_17SM90_U32x4_STSM_NENS4_39AutoVectorizingCopyWithAssumedAlignmentILi128EEEEEEvvEEEEvNT_6ParamsE,@"STO_CUDA_ENTRY STV_DEFAULT"
_ZN7cutlass13device_kernelINS_4gemm6kernel13GemmUniversalIN4cute5tupleIJiiiiEEENS1_10collective13CollectiveMmaINS1_35MainloopSm100TmaUmmaWarpSpecializedILi4ELi2ELi4ENS5_IJNS4_1CILi1EEENSA_ILi2EEESB_EEEEENS5_IJNSA_ILi64EEESF_NSA_ILi32EEEEEENS_10bfloat16_tENS5_IJlSB_lEEESI_SJ_NS4_8TiledMMAINS4_8MMA_AtomIJNS4_20SM100_MMA_F16BF16_SSISI_SI_fLi64ELi64ELNS4_4UMMA5MajorE0ELSO_0ELNSN_7ScaleInE0ELSP_0EEEEEENS4_6LayoutINS5_IJSB_SB_SB_EEENS5_IJNSA_ILi0EEESU_SU_EEEEENS5_IJNS4_10UnderscoreESX_SX_EEEEENS4_23SM90_TMA_LOAD_MULTICASTENS4_14ComposedLayoutINS4_7SwizzleILi2ELi4ELi3EEENS4_18smem_ptr_flag_bitsILi16EEENSS_INS5_IJNSA_ILi8EEESG_EEENS5_IJSG_SB_EEEEEEEvNS4_8identityENS4_13SM90_TMA_LOADES1A_vS1B_EENS_8epilogue10collective18CollectiveEpilogueINS1E_23Sm100TmaWarpSpecializedILi3ELi2ELi16ELb1ELb0EEEJSH_NS5_IJNSS_ISF_SB_EENSS_ISG_SB_EEEEESI_SJ_SI_SJ_NS1E_6fusion15FusionCallbacksIS1I_NS1M_17LinearCombinationISI_fSI_fLNS_15FloatRoundStyleE2EEESH_S1L_JEEENS4_5SM1004TMEM4LOAD26SM100_TMEM_LOAD_16dp256b4xES1C_S1A_NS4_17SM75_U32x4_LDSM_NENS4_14SM90_TMA_STOREES1A_NS4_17SM90_U32x4_STSM_NENS4_39AutoVectorizingCopyWithAssumedAlignmentILi128EEEEEEvvEEEEvNT_6ParamsE:
[----:B------:R-:W1:Y:S01]  /*0000*/  LDC R1, c[0x0][0x37c] ;  /* 0x0000df00ff017b82 */ /* 0x000e620000000800 */
[----:B------:R-:W2:Y:S01]  /*0010*/  S2R R55, SR_TID.X ;  /* 0x0000000000377919 */ /* 0x000ea20000002100 */
[----:B------:R-:W3:Y:S01]  /*0020*/  LDCU.64 UR8, c[0x0][0x890] ;  /* 0x00011200ff0877ac */ /* 0x000ee20008000a00 */
[----:B------:R-:W-:Y:S02]  /*0030*/  PRMT R45, RZ, 0x7610, R45 ;  /* 0x00007610ff2d7816 */ /* 0x000fe4000000002d */
[----:B------:R-:W-:Y:S01]  /*0040*/  ELECT P3, URZ, PT ;  /* 0x0000000000ff782f */ /* 0x000fe20003860000 */
[----:B---3--:R-:W-:-:S04]  /*0050*/  UISETP.NE.U32.AND UP0, UPT, UR8, URZ, UPT ;  /* 0x000000ff0800728c */ /* 0x008fc8000bf05070 */
[----:B------:R-:W-:Y:S01]  /*0060*/  UISETP.NE.AND.EX UP0, UPT, UR9, URZ, UPT, UP0 ;  /* 0x000000ff0900728c */ /* 0x000fe2000bf05300 */
[----:B--2---:R-:W-:-:S05]  /*0070*/  SHF.R.U32.HI R46, RZ, 0x5, R55 ;  /* 0x00000005ff2e7819 */ /* 0x004fca0000011637 */
[----:B------:R-:W2:Y:S02]  /*0080*/  SHFL.IDX PT, R0, R46, RZ, 0x1f ;  /* 0x00001fff2e007589 */ /* 0x000ea400000e0000 */
[----:B--2---:R-:W-:Y:S01]  /*0090*/  R2UR UR22, R0 ;  /* 0x00000000001672ca */ /* 0x004fe200000e0000 */
[----:B-1----:R-:W-:-:S14]  /*00a0*/  BRA.U UP0, `(.L_x_0) ;  /* 0x0000000100307547 */ /* 0x002fdc000b800000 */
[----:B------:R-:W1:Y:S02]  /*00b0*/  LDCU.64 UR4, c[0x0][0x888] ;  /* 0x00011100ff0477ac */ /* 0x000e640008000a00 */
[----:B-1----:R-:W-:-:S04]  /*00c0*/  UISETP.NE.U32.AND UP0, UPT, UR4, URZ, UPT ;  /* 0x000000ff0400728c */ /* 0x002fc8000bf05070 */
[----:B------:R-:W-:-:S09]  /*00d0*/  UISETP.NE.AND.EX UP0, UPT, UR5, URZ, UPT, UP0 ;  /* 0x000000ff0500728c */ /* 0x000fd2000bf05300 */
[----:B------:R-:W-:Y:S05]  /*00e0*/  BRA.U !UP0, `(.L_x_1) ;  /* 0x0000000108147547 */ /* 0x000fea000b800000 */
[----:B------:R-:W1:Y:S01]  /*00f0*/  LDC.64 R26, c[0x0][0x888] ;  /* 0x00022200ff1a7b82 */ /* 0x000e620000000a00 */
[----:B------:R-:W1:Y:S02]  /*0100*/  LDCU.64 UR4, c[0x0][0x358] ;  /* 0x00006b00ff0477ac */ /* 0x000e640008000a00 */
[----:B-1----:R1:W5:Y:S01]  /*0110*/  LDG.E R26, desc[UR4][R26.64] ;  /* 0x000000041a1a7981 */ /* 0x002362000c1e1900 */
[----:B------:R-:W-:Y:S01]  /*0120*/  HFMA2 R45, -RZ, RZ, 0, 5.9604644775390625e-08 ;  /* 0x00000001ff2d7431 */ /* 0x000fe200000001ff */
[----:B------:R-:W-:Y:S05]  /*0130*/  BRA `(.L_x_0) ;  /* 0x00000000000c7947 */ /* 0x000fea0003800000 */
.L_x_1:
[----:B------:R-:W1:Y:S01]  /*0140*/  LDCU UR4, c[0x0][0x880] ;  /* 0x00011000ff0477ac */ /* 0x000e620008000800 */
[----:B------:R-:W-:Y:S01]  /*0150*/  HFMA2 R45, -RZ, RZ, 0, 5.9604644775390625e-08 ;  /* 0x00000001ff2d7431 */ /* 0x000fe200000001ff */
[----:B-1----:R-:W-:-:S07]  /*0160*/  MOV R26, UR4 ;  /* 0x00000004001a7c02 */ /* 0x002fce0008000f00 */
.L_x_0:
[----:B------:R-:W2:Y:S02]  /*0170*/  LDCU.64 UR4, c[0x0][0x8b0] ;  /* 0x00011600ff0477ac */ /* 0x000ea40008000a00 */
[----:B--2---:R-:W-:-:S04]  /*0180*/  UISETP.NE.U32.AND UP0, UPT, UR4, URZ, UPT ;  /* 0x000000ff0400728c */ /* 0x004fc8000bf05070 */
[----:B------:R-:W-:-:S09]  /*0190*/  UISETP.NE.AND.EX UP0, UPT, UR5, URZ, UPT, UP0 ;  /* 0x000000ff0500728c */ /* 0x000fd2000bf05300 */
[----:B------:R-:W-:Y:S05]  /*01a0*/  BRA.U UP0, `(.L_x_2) ;  /* 0x0000000100287547 */ /* 0x000fea000b800000 */
[----:B------:R-:W2:Y:S02]  /*01b0*/  LDCU.64 UR4, c[0x0][0x8a8] ;  /* 0x00011500ff0477ac */ /* 0x000ea40008000a00 */
[----:B--2---:R-:W-:-:S04]  /*01c0*/  UISETP.NE.U32.AND UP0, UPT, UR4, URZ, UPT ;  /* 0x000000ff0400728c */ /* 0x004fc8000bf05070 */
[----:B------:R-:W-:-:S09]  /*01d0*/  UISETP.NE.AND.EX UP0, UPT, UR5, URZ, UPT, UP0 ;  /* 0x000000ff0500728c */ /* 0x000fd2000bf05300 */
[----:B------:R-:W-:Y:S05]  /*01e0*/  BRA.U !UP0, `(.L_x_3) ;  /* 0x0000000108107547 */ /* 0x000fea000b800000 */
[----:B------:R-:W2:Y:S01]  /*01f0*/  LDC.64 R24, c[0x0][0x8a8] ;  /* 0x00022a00ff187b82 */ /* 0x000ea20000000a00 */
[----:B------:R-:W2:Y:S02]  /*0200*/  LDCU.64 UR4, c[0x0][0x358] ;  /* 0x00006b00ff0477ac */ /* 0x000ea40008000a00 */
[----:B--2---:R2:W5:Y:S01]  /*0210*/  LDG.E R24, desc[UR4][R24.64] ;  /* 0x0000000418187981 */ /* 0x004562000c1e1900 */
[----:B------:R-:W-:Y:S05]  /*0220*/  BRA `(.L_x_2) ;  /* 0x0000000000087947 */ /* 0x000fea0003800000 */
.L_x_3:
[----:B------:R-:W2:Y:S02]  /*0230*/  LDCU UR4, c[0x0][0x8a0] ;  /* 0x00011400ff0477ac */ /* 0x000ea40008000800 */
[----:B--2---:R-:W-:Y:S02]  /*0240*/  MOV R24, UR4 ;  /* 0x0000000400187c02 */ /* 0x004fe40008000f00 */
.L_x_2:
[----:B------:R-:W-:Y:S01]  /*0250*/  IMAD.U32 R0, RZ, RZ, UR22 ;  /* 0x00000016ff007e24 */ /* 0x000fe2000f8e00ff */
[----:B------:R-:W-:Y:S04]  /*0260*/  BSSY.RECONVERGENT B0, `(.L_x_4) ;  /* 0x000000c000007945 */ /* 0x000fe80003800200 */
[C---:B------:R-:W-:Y:S02]  /*0270*/  ISETP.NE.OR P1, PT, R0.reuse, 0x1, !P3 ;  /* 0x000000010000780c */ /* 0x040fe40005f25670 */
[----:B------:R-:W-:-:S11]  /*0280*/  ISETP.NE.OR P0, PT, R0, 0x3, !P3 ;  /* 0x000000030000780c */ /* 0x000fd60005f05670 */
[----:B------:R-:W-:Y:S05]  /*0290*/  @P1 BRA `(.L_x_5) ;  /* 0x0000000000201947 */ /* 0x000fea0003800000 */
[----:B------:R-:W3:Y:S02]  /*02a0*/  LDCU.64 UR4, c[0x0][0x348] ;  /* 0x00006900ff0477ac */ /* 0x000ee40008000a00 */
[----:B---3--:R-:W-:Y:S02]  /*02b0*/  UIADD3 UR6, UP1, UPT, UR4, 0x80, URZ ;  /* 0x0000008004067890 */ /* 0x008fe4000ff3e0ff */
[----:B------:R-:W-:Y:S02]  /*02c0*/  UIADD3 UR4, UP0, UPT, UR4, 0x180, URZ ;  /* 0x0000018004047890 */ /* 0x000fe4000ff1e0ff */
[----:B------:R-:W-:Y:S02]  /*02d0*/  UIADD3.X UR7, UPT, UPT, URZ, UR5, URZ, UP1, !UPT ;  /* 0x00000005ff077290 */ /* 0x000fe40008ffe4ff */
[----:B------:R-:W-:-:S07]  /*02e0*/  UIADD3.X UR5, UPT, UPT, URZ, UR5, URZ, UP0, !UPT ;  /* 0x00000005ff057290 */ /* 0x000fce00087fe4ff */
[----:B------:R3:W-:Y:S02]  /*02f0*/  UTMACCTL.PF [UR6] ;  /* 0x00000000060079b9 */ /* 0x0007e40008040000 */
[----:B------:R3:W-:Y:S02]  /*0300*/  UTMACCTL.PF [UR4] ;  /* 0x00000000040079b9 */ /* 0x0007e40008040000 */
[----:B---3--:R-:W-:Y:S01]  /*0310*/  NOP ;  /* 0x0000000000007918 */ /* 0x008fe20000000000 */
.L_x_5:
[----:B------:R-:W-:Y:S05]  /*0320*/  BSYNC.RECONVERGENT B0 ;  /* 0x0000000000007941 */ /* 0x000fea0003800200 */
.L_x_4:
[----:B------:R-:W-:Y:S04]  /*0330*/  BSSY.RECONVERGENT B0, `(.L_x_6) ;  /* 0x000000a000007945 */ /* 0x000fe80003800200 */
        /* <DEDUP_REMOVED lines=9> */
.L_x_7:
[----:B------:R-:W-:Y:S05]  /*03d0*/  BSYNC.RECONVERGENT B0 ;  /* 0x0000000000007941 */ /* 0x000fea0003800200 */
.L_x_6:
[----:B------:R-:W3:Y:S01]  /*03e0*/  LDCU.64 UR4, c[0x0][0x888] ;  /* 0x00011100ff0477ac */ /* 0x000ee20008000a00 */
[----:B------:R-:W-:Y:S02]  /*03f0*/  UISETP.EQ.U32.AND UP1, UPT, UR8, URZ, UPT ;  /* 0x000000ff0800728c */ /* 0x000fe4000bf22070 */
[----:B------:R-:W-:Y:S02]  /*0400*/  UPLOP3.LUT UP3, UPT, UPT, UPT, UPT, 0x80, 0x8 ;  /* 0x000000000008789c */ /* 0x000fe40003f6f070 */
[----:B---3--:R-:W-:-:S04]  /*0410*/  UISETP.NE.U32.AND UP0, UPT, UR4, URZ, UPT ;  /* 0x000000ff0400728c */ /* 0x008fc8000bf05070 */
[----:B------:R-:W-:-:S04]  /*0420*/  UISETP.NE.AND.EX UP0, UPT, UR5, URZ, UPT, UP0 ;  /* 0x000000ff0500728c */ /* 0x000fc8000bf05300 */
[----:B------:R-:W-:-:S04]  /*0430*/  UISETP.EQ.OR.EX UP2, UPT, UR9, URZ, !UP0, UP1 ;  /* 0x000000ff0900728c */ /* 0x000fc8000c742710 */
[----:B------:R-:W-:-:S06]  /*0440*/  UP2UR UR4, UPR, URZ, 0x4 ;  /* 0x00000004ff047883 */ /* 0x000fcc0008000000 */
[----:B------:R-:W-:Y:S01]  /*0450*/  MOV R49, UR4 ;  /* 0x0000000400317c02 */ /* 0x000fe20008000f00 */
[----:B------:R-:W-:Y:S06]  /*0460*/  BRA.U !UP2, `(.L_x_8) ;  /* 0x000000010a207547 */ /* 0x000fec000b800000 */
[----:B------:R-:W-:Y:S01]  /*0470*/  UISETP.NE.U32.AND UP1, UPT, UR8, URZ, UPT ;  /* 0x000000ff0800728c */ /* 0x000fe2000bf25070 */
[----:B-----5:R-:W-:Y:S01]  /*0480*/  FSETP.NEU.AND P0, PT, R26, RZ, PT ;  /* 0x000000ff1a00720b */ /* 0x020fe20003f0d000 */
[----:B------:R-:W-:Y:S02]  /*0490*/  USEL UR4, URZ, 0xffffffff, UP0 ;  /* 0xffffffffff047887 */ /* 0x000fe40008000000 */
[----:B------:R-:W-:-:S10]  /*04a0*/  UISETP.NE.AND.EX UP1, UPT, UR9, URZ, UPT, UP1 ;  /* 0x000000ff0900728c */ /* 0x000fd4000bf25310 */
[----:B------:R-:W-:Y:S01]  /*04b0*/  VOTEU.ANY UP0, P0 ;  /* 0x0000000000ff7886 */ /* 0x000fe20000000100 */
[----:B------:R-:W-:-:S04]  /*04c0*/  @!UP1 USEL UR4, URZ, 0xffffffff, UP0 ;  /* 0xffffffffff049887 */ /* 0x000fc80008000000 */
[----:B------:R-:W-:-:S04]  /*04d0*/  ULOP3.LUT UR4, UR4, 0x1, URZ, 0xc0, !UPT ;  /* 0x0000000104047892 */ /* 0x000fc8000f8ec0ff */
[----:B------:R-:W-:-:S11]  /*04e0*/  UISETP.NE.U32.AND UP3, UPT, UR4, 0x1, UPT ;  /* 0x000000010400788c */ /* 0x000fd6000bf65070 */
.L_x_8:
[----:B------:R-:W3:Y:S01]  /*04f0*/  SHFL.IDX PT, R2, R46, RZ, 0x1f ;  /* 0x00001fff2e027589 */ /* 0x000ee200000e0000 */
[----:B------:R-:W-:-:S04]  /*0500*/  UISETP.NE.AND UP0, UPT, UR22, 0x2, UPT ;  /* 0x000000021600788c */ /* 0x000fc8000bf05270 */
[----:B------:R-:W-:Y:S01]  /*0510*/  USEL UR37, URZ, 0x1, UP0 ;  /* 0x00000001ff257887 */ /* 0x000fe20008000000 */
[----:B---3--:R-:W-:-:S13]  /*0520*/  ISETP.NE.AND P0, PT, R2, RZ, PT ;  /* 0x000000ff0200720c */ /* 0x008fda0003f05270 */
[----:B------:R-:W-:Y:S05]  /*0530*/  @P0 BRA `(.L_x_9) ;  /* 0x0000000000580947 */ /* 0x000fea0003800000 */
[----:B------:R-:W3:Y:S01]  /*0540*/  S2UR UR4, SR_CgaCtaId ;  /* 0x00000000000479c3 */ /* 0x000ee20000008800 */
[----:B------:R-:W-:Y:S01]  /*0550*/  UMOV UR5, 0x400 ;  /* 0x0000040000057882 */ /* 0x000fe20000000000 */
[----:B------:R-:W-:Y:S01]  /*0560*/  UMOV UR8, 0x1 ;  /* 0x0000000100087882 */ /* 0x000fe20000000000 */
[----:B------:R-:W-:Y:S01]  /*0570*/  UMOV UR6, 0x2 ;  /* 0x0000000200067882 */ /* 0x000fe20000000000 */
[----:B------:R-:W-:-:S04]  /*0580*/  UIADD3 UR8, UPT, UPT, -UR8, 0x100000, URZ ;  /* 0x0010000008087890 */ /* 0x000fc8000fffe1ff */
[----:B------:R-:W-:Y:S02]  /*0590*/  USHF.L.U32 UR9, UR8, 0xb, URZ ;  /* 0x0000000b08097899 */ /* 0x000fe400080006ff */
[----:B------:R-:W-:Y:S02]  /*05a0*/  USHF.L.U32 UR8, UR8, 0x1, URZ ;  /* 0x0000000108087899 */ /* 0x000fe400080006ff */
[----:B------:R-:W-:-:S04]  /*05b0*/  UIADD3 UR6, UPT, UPT, -UR6, 0x100000, URZ ;  /* 0x0010000006067890 */ /* 0x000fc8000fffe1ff */
[----:B------:R-:W-:Y:S02]  /*05c0*/  USHF.L.U32 UR7, UR6, 0xb, URZ ;  /* 0x0000000b06077899 */ /* 0x000fe400080006ff */
[----:B------:R-:W-:Y:S01]  /*05d0*/  USHF.L.U32 UR6, UR6, 0x1, URZ ;  /* 0x0000000106067899 */ /* 0x000fe200080006ff */
[----:B------:R-:W-:Y:S01]  /*05e0*/  ELECT P0, URZ, PT ;  /* 0x0000000000ff782f */ /* 0x000fe20003800000 */
[----:B---3--:R-:W-:Y:S01]  /*05f0*/  ULEA UR4, UR4, UR5, 0x18 ;  /* 0x0000000504047291 */ /* 0x008fe2000f8ec0ff */
[----:B------:R-:W3:Y:S11]  /*0600*/  FENCE.VIEW.ASYNC.S ;  /* 0x00000000000073c6 */ /* 0x000ef60000000000 */
[----:B---3--:R3:W4:Y:S01]  /*0610*/  SYNCS.EXCH.64 URZ, [UR4], UR8 ;  /* 0x0000000804ff75b2 */ /* 0x0087220008000100 */
[----:B------:R3:W1:Y:S01]  /*0620*/  SYNCS.EXCH.64 URZ, [UR4+0x20], UR6 ;  /* 0x0000200604ff75b2 */ /* 0x0006620008000100 */
[----:B------:R3:W1:Y:S01]  /*0630*/  SYNCS.EXCH.64 URZ, [UR4+0x8], UR8 ;  /* 0x0000080804ff75b2 */ /* 0x0006620008000100 */
[----:B------:R3:W1:Y:S01]  /*0640*/  SYNCS.EXCH.64 URZ, [UR4+0x28], UR6 ;  /* 0x0000280604ff75b2 */ /* 0x0006620008000100 */
[----:B------:R3:W1:Y:S01]  /*0650*/  SYNCS.EXCH.64 URZ, [UR4+0x10], UR8 ;  /* 0x0000100804ff75b2 */ /* 0x0006620008000100 */
[----:B------:R3:W1:Y:S01]  /*0660*/  SYNCS.EXCH.64 URZ, [UR4+0x30], UR6 ;  /* 0x0000300604ff75b2 */ /* 0x0006620008000100 */
[----:B------:R3:W1:Y:S01]  /*0670*/  SYNCS.EXCH.64 URZ, [UR4+0x18], UR8 ;  /* 0x0000180804ff75b2 */ /* 0x0006620008000100 */
[----:B------:R3:W1:Y:S01]  /*0680*/  SYNCS.EXCH.64 URZ, [UR4+0x38], UR6 ;  /* 0x0000380604ff75b2 */ /* 0x0006620008000100 */
[----:B------:R-:W-:Y:S01]  /*0690*/  NOP ;  /* 0x0000000000007918 */ /* 0x000fe20000000000 */
.L_x_9:
[----:B------:R-:W2:Y:S01]  /*06a0*/  SHFL.IDX PT, R2, R46, RZ, 0x1f ;  /* 0x00001fff2e027589 */ /* 0x000ea200000e0000 */
[----:B------:R-:W-:Y:S01]  /*06b0*/  NOP ;  /* 0x0000000000007918 */ /* 0x000fe20000000000 */
[----:B--2---:R-:W-:-:S13]  /*06c0*/  ISETP.NE.AND P0, PT, R2, 0x1, PT ;  /* 0x000000010200780c */ /* 0x004fda0003f05270 */
[----:B------:R-:W-:Y:S05]  /*06d0*/  @P0 BRA `(.L_x_10) ;  /* 0x0000000000500947 */ /* 0x000fea0003800000 */
[----:B---3--:R-:W2:Y:S01]  /*06e0*/  S2UR UR4, SR_CgaCtaId ;  /* 0x00000000000479c3 */ /* 0x008ea20000008800 */
        /* <DEDUP_REMOVED lines=10> */
[----:B--2---:R-:W-:Y:S01]  /*0790*/  ULEA UR4, UR4, UR5, 0x18 ;  /* 0x0000000504047291 */ /* 0x004fe2000f8ec0ff */
[----:B------:R-:W2:Y:S11]  /*07a0*/  FENCE.VIEW.ASYNC.S ;  /* 0x00000000000073c6 */ /* 0x000eb60000000000 */
[----:B--2---:R2:W3:Y:S01]  /*07b0*/  SYNCS.EXCH.64 URZ, [UR4+0x40], UR8 ;  /* 0x0000400804ff75b2 */ /* 0x0044e20008000100 */
[----:B------:R2:W1:Y:S01]  /*07c0*/  SYNCS.EXCH.64 URZ, [UR4+0x58], UR6 ;  /* 0x0000580604ff75b2 */ /* 0x0004620008000100 */
[----:B------:R2:W1:Y:S01]  /*07d0*/  SYNCS.EXCH.64 URZ, [UR4+0x48], UR8 ;  /* 0x0000480804ff75b2 */ /* 0x0004620008000100 */
[----:B------:R2:W1:Y:S01]  /*07e0*/  SYNCS.EXCH.64 URZ, [UR4+0x60], UR6 ;  /* 0x0000600604ff75b2 */ /* 0x0004620008000100 */
[----:B------:R2:W1:Y:S01]  /*07f0*/  SYNCS.EXCH.64 URZ, [UR4+0x50], UR8 ;  /* 0x0000500804ff75b2 */ /* 0x0004620008000100 */
[----:B------:R2:W1:Y:S01]  /*0800*/  SYNCS.EXCH.64 URZ, [UR4+0x68], UR6 ;  /* 0x0000680604ff75b2 */ /* 0x0004620008000100 */
[----:B------:R-:W-:Y:S01]  /*0810*/  NOP ;  /* 0x0000000000007918 */ /* 0x000fe20000000000 */
.L_x_10:
[----:B------:R-:W4:Y:S01]  /*0820*/  SHFL.IDX PT, R2, R46, RZ, 0x1f ;  /* 0x00001fff2e027589 */ /* 0x000f2200000e0000 */
[----:B------:R-:W-:Y:S01]  /*0830*/  NOP ;  /* 0x0000000000007918 */ /* 0x000fe20000000000 */
[----:B----4-:R-:W-:-:S13]  /*0840*/  ISETP.NE.AND P0, PT, R2, 0x3, PT ;  /* 0x000000030200780c */ /* 0x010fda0003f05270 */
[----:B------:R-:W-:Y:S05]  /*0850*/  @P0 BRA `(.L_x_11) ;  /* 0x0000000000300947 */ /* 0x000fea0003800000 */
[----:B--23--:R-:W2:Y:S01]  /*0860*/  S2UR UR6, SR_CgaCtaId ;  /* 0x00000000000679c3 */ /* 0x00cea20000008800 */
[----:B------:R-:W-:Y:S01]  /*0870*/  UMOV UR4, 0x400 ;  /* 0x0000040000047882 */ /* 0x000fe20000000000 */
[----:B------:R-:W-:Y:S01]  /*0880*/  UMOV UR5, 0x20 ;  /* 0x0000002000057882 */ /* 0x000fe20000000000 */
[----:B------:R-:W-:Y:S01]  /*0890*/  ELECT P0, URZ, PT ;  /* 0x0000000000ff782f */ /* 0x000fe20003800000 */
[----:B--2---:R-:W-:Y:S02]  /*08a0*/  ULEA UR6, UR6, UR4, 0x18 ;  /* 0x0000000406067291 */ /* 0x004fe4000f8ec0ff */
[----:B------:R-:W-:-:S04]  /*08b0*/  UIADD3 UR4, UPT, UPT, -UR5, 0x100000, URZ ;  /* 0x0010000005047890 */ /* 0x000fc8000fffe1ff */
[----:B------:R-:W-:Y:S02]  /*08c0*/  USHF.L.U32 UR5, UR4, 0xb, URZ ;  /* 0x0000000b04057899 */ /* 0x000fe400080006ff */
[----:B------:R-:W-:Y:S01]  /*08d0*/  USHF.L.U32 UR4, UR4, 0x1, URZ ;  /* 0x0000000104047899 */ /* 0x000fe200080006ff */
[----:B------:R-:W2:Y:S11]  /*08e0*/  FENCE.VIEW.ASYNC.S ;  /* 0x00000000000073c6 */ /* 0x000eb60000000000 */
[----:B--2---:R4:W2:Y:S01]  /*08f0*/  SYNCS.EXCH.64 URZ, [UR6+0x70], UR4 ;  /* 0x0000700406ff75b2 */ /* 0x0048a20008000100 */
[----:B------:R4:W3:Y:S02]  /*0900*/  SYNCS.EXCH.64 URZ, [UR6+0x78], UR4 ;  /* 0x0000780406ff75b2 */ /* 0x0008e40008000100 */
[----:B----4-:R-:W-:Y:S01]  /*0910*/  NOP ;  /* 0x0000000000007918 */ /* 0x010fe20000000000 */
.L_x_11:
[----:B------:R-:W4:Y:S01]  /*0920*/  SHFL.IDX PT, R2, R46, RZ, 0x1f ;  /* 0x00001fff2e027589 */ /* 0x000f2200000e0000 */
[----:B------:R-:W-:Y:S01]  /*0930*/  NOP ;  /* 0x0000000000007918 */ /* 0x000fe20000000000 */
[----:B----4-:R-:W-:-:S13]  /*0940*/  ISETP.NE.AND P0, PT, R2, 0x4, PT ;  /* 0x000000040200780c */ /* 0x010fda0003f05270 */
[----:B------:R-:W-:Y:S05]  /*0950*/  @P0 BRA `(.L_x_12) ;  /* 0x00000000004c0947 */ /* 0x000fea0003800000 */
[----:B--23--:R-:W2:Y:S01]  /*0960*/  S2UR UR6, SR_CgaCtaId ;  /* 0x00000000000679c3 */ /* 0x00cea20000008800 */
[----:B------:R-:W-:Y:S01]  /*0970*/  UMOV UR4, 0x1e0 ;  /* 0x000001e000047882 */ /* 0x000fe20000000000 */
[----:B------:R-:W-:Y:S01]  /*0980*/  UMOV UR5, 0x400 ;  /* 0x0000040000057882 */ /* 0x000fe20000000000 */
[----:B------:R-:W-:Y:S01]  /*0990*/  USEL UR4, UR4, 0x1a0, UP3 ;  /* 0x000001a004047887 */ /* 0x000fe20009800000 */
[----:B------:R-:W-:Y:S01]  /*09a0*/  UMOV UR8, 0x1 ;  /* 0x0000000100087882 */ /* 0x000fe20000000000 */
[----:B------:R-:W-:Y:S01]  /*09b0*/  ELECT P0, URZ, PT ;  /* 0x0000000000ff782f */ /* 0x000fe20003800000 */
[----:B------:R-:W-:-:S04]  /*09c0*/  UIADD3 UR8, UPT, UPT, -UR8, 0x100000, URZ ;  /* 0x0010000008087890 */ /* 0x000fc8000fffe1ff */
[----:B------:R-:W-:Y:S02]  /*09d0*/  USHF.L.U32 UR9, UR8, 0xb, URZ ;  /* 0x0000000b08097899 */ /* 0x000fe400080006ff */
[----:B------:R-:W-:Y:S02]  /*09e0*/  USHF.L.U32 UR8, UR8, 0x1, URZ ;  /* 0x0000000108087899 */ /* 0x000fe400080006ff */
[----:B--2---:R-:W-:Y:S02]  /*09f0*/  ULEA UR6, UR6, UR5, 0x18 ;  /* 0x0000000506067291 */ /* 0x004fe4000f8ec0ff */
[----:B------:R-:W-:-:S04]  /*0a00*/  UIADD3 UR4, UPT, UPT, -UR4, 0x100000, URZ ;  /* 0x0010000004047890 */ /* 0x000fc8000fffe1ff */
[----:B------:R-:W-:Y:S02]  /*0a10*/  USHF.L.U32 UR5, UR4, 0xb, URZ ;  /* 0x0000000b04057899 */ /* 0x000fe400080006ff */
[----:B------:R-:W-:Y:S01]  /*0a20*/  USHF.L.U32 UR4, UR4, 0x1, URZ ;  /* 0x0000000104047899 */ /* 0x000fe200080006ff */
[----:B------:R-:W2:Y:S03]  /*0a30*/  FENCE.VIEW.ASYNC.S ;  /* 0x00000000000073c6 */ /* 0x000ea60000000000 */
[----:B--2---:R4:W2:Y:S08]  /*0a40*/  SYNCS.EXCH.64 URZ, [UR6+0x80], UR8 ;  /* 0x0000800806ff75b2 */ /* 0x0048b00008000100 */
[----:B------:R4:W3:Y:S01]  /*0a50*/  SYNCS.EXCH.64 URZ, [UR6+0x90], UR4 ;  /* 0x0000900406ff75b2 */ /* 0x0008e20008000100 */
[----:B------:R4:W1:Y:S01]  /*0a60*/  SYNCS.EXCH.64 URZ, [UR6+0x88], UR8 ;  /* 0x0000880806ff75b2 */ /* 0x0008620008000100 */
[----:B------:R4:W1:Y:S02]  /*0a70*/  SYNCS.EXCH.64 URZ, [UR6+0x98], UR4 ;  /* 0x0000980406ff75b2 */ /* 0x0008640008000100 */
[----:B----4-:R-:W-:Y:S01]  /*0a80*/  NOP ;  /* 0x0000000000007918 */ /* 0x010fe20000000000 */
.L_x_12:
[----:B------:R-:W4:Y:S01]  /*0a90*/  SHFL.IDX PT, R2, R46, RZ, 0x1f ;  /* 0x00001fff2e027589 */ /* 0x000f2200000e0000 */
[----:B------:R-:W-:Y:S01]  /*0aa0*/  NOP ;  /* 0x0000000000007918 */ /* 0x000fe20000000000 */
[----:B----4-:R-:W-:-:S13]  /*0ab0*/  ISETP.NE.AND P0, PT, R2, 0x5, PT ;  /* 0x000000050200780c */ /* 0x010fda0003f05270 */
[----:B------:R-:W-:Y:S05]  /*0ac0*/  @P0 BRA `(.L_x_13) ;  /* 0x0000000000580947 */ /* 0x000fea0003800000 */
[----:B--23--:R-:W2:Y:S01]  /*0ad0*/  S2UR UR4, SR_CgaCtaId ;  /* 0x00000000000479c3 */ /* 0x00cea20000008800 */
        /* <DEDUP_REMOVED lines=12> */
[----:B--2---:R4:W2:Y:S01]  /*0ba0*/  SYNCS.EXCH.64 URZ, [UR4+0xa0], UR8 ;  /* 0x0000a00804ff75b2 */ /* 0x0048a20008000100 */
[----:B------:R4:W3:Y:S01]  /*0bb0*/  SYNCS.EXCH.64 URZ, [UR4+0xc0], UR6 ;  /* 0x0000c00604ff75b2 */ /* 0x0008e20008000100 */
[----:B------:R4:W1:Y:S01]  /*0bc0*/  SYNCS.EXCH.64 URZ, [UR4+0xa8], UR8 ;  /* 0x0000a80804ff75b2 */ /* 0x0008620008000100 */
[----:B------:R4:W1:Y:S01]  /*0bd0*/  SYNCS.EXCH.64 URZ, [UR4+0xc8], UR6 ;  /* 0x0000c80604ff75b2 */ /* 0x0008620008000100 */
[----:B------:R4:W1:Y:S01]  /*0be0*/  SYNCS.EXCH.64 URZ, [UR4+0xb0], UR8 ;  /* 0x0000b00804ff75b2 */ /* 0x0008620008000100 */
[----:B------:R4:W1:Y:S01]  /*0bf0*/  SYNCS.EXCH.64 URZ, [UR4+0xd0], UR6 ;  /* 0x0000d00604ff75b2 */ /* 0x0008620008000100 */
[----:B------:R4:W1:Y:S01]  /*0c00*/  SYNCS.EXCH.64 URZ, [UR4+0xb8], UR8 ;  /* 0x0000b80804ff75b2 */ /* 0x0008620008000100 */
[----:B------:R4:W1:Y:S02]  /*0c10*/  SYNCS.EXCH.64 URZ, [UR4+0xd8], UR6 ;  /* 0x0000d80604ff75b2 */ /* 0x0008640008000100 */
[----:B----4-:R-:W-:Y:S01]  /*0c20*/  NOP ;  /* 0x0000000000007918 */ /* 0x010fe20000000000 */
.L_x_13:
[----:B------:R-:W4:Y:S01]  /*0c30*/  SHFL.IDX PT, R2, R46, RZ, 0x1f ;  /* 0x00001fff2e027589 */ /* 0x000f2200000e0000 */
[----:B------:R-:W1:Y:S01]  /*0c40*/  S2UR UR54, SR_CgaCtaId ;  /* 0x00000000003679c3 */ /* 0x000e620000008800 */
[----:B------:R-:W-:Y:S01]  /*0c50*/  NOP ;  /* 0x0000000000007918 */ /* 0x000fe20000000000 */
[----:B----4-:R-:W-:-:S13]  /*0c60*/  ISETP.NE.AND P0, PT, R2, 0x3, PT ;  /* 0x000000030200780c */ /* 0x010fda0003f05270 */
[----:B-1----:R-:W-:Y:S05]  /*0c70*/  @P0 BRA `(.L_x_14) ;  /* 0x0000000000340947 */ /* 0x002fea0003800000 */
[----:B--23--:R-:W-:Y:S01]  /*0c80*/  UMOV UR4, 0x400 ;  /* 0x0000040000047882 */ /* 0x00cfe20000000000 */
[----:B------:R-:W-:Y:S01]  /*0c90*/  UMOV UR6, 0x20 ;  /* 0x0000002000067882 */ /* 0x000fe20000000000 */
[----:B------:R-:W-:Y:S02]  /*0ca0*/  ULEA UR4, UR54, UR4, 0x18 ;  /* 0x0000000436047291 */ /* 0x000fe4000f8ec0ff */
[----:B------:R-:W-:-:S04]  /*0cb0*/  UIADD3 UR6, UPT, UPT, -UR6, 0x100000, URZ ;  /* 0x0010000006067890 */ /* 0x000fc8000fffe1ff */
[----:B------:R-:W-:Y:S02]  /*0cc0*/  USHF.L.U32 UR7, UR6, 0xb, URZ ;  /* 0x0000000b06077899 */ /* 0x000fe400080006ff */
[----:B------:R-:W-:Y:S01]  /*0cd0*/  USHF.L.U32 UR6, UR6, 0x1, URZ ;  /* 0x0000000106067899 */ /* 0x000fe200080006ff */
[----:B------:R-:W-:Y:S01]  /*0ce0*/  ELECT P0, URZ, PT ;  /* 0x0000000000ff782f */ /* 0x000fe20003800000 */
[----:B------:R-:W1:Y:S10]  /*0cf0*/  FENCE.VIEW.ASYNC.S ;  /* 0x00000000000073c6 */ /* 0x000e740000000000 */
[----:B-1----:R1:W4:Y:S01]  /*0d00*/  SYNCS.EXCH.64 URZ, [UR4+0xe0], UR6 ;  /* 0x0000e00604ff75b2 */ /* 0x0023220008000100 */
[----:B------:R1:W2:Y:S01]  /*0d10*/  SYNCS.EXCH.64 URZ, [UR4+0xf0], UR6 ;  /* 0x0000f00604ff75b2 */ /* 0x0002a20008000100 */
[----:B------:R1:W3:Y:S01]  /*0d20*/  SYNCS.EXCH.64 URZ, [UR4+0xe8], UR6 ;  /* 0x0000e80604ff75b2 */ /* 0x0002e20008000100 */
[----:B------:R1:W1:Y:S01]  /*0d30*/  SYNCS.EXCH.64 URZ, [UR4+0xf8], UR6 ;  /* 0x0000f80604ff75b2 */ /* 0x0002620008000100 */
[----:B------:R-:W-:Y:S01]  /*0d40*/  NOP ;  /* 0x0000000000007918 */ /* 0x000fe20000000000 */
.L_x_14:
[----:B-123--:R-:W1:Y:S01]  /*0d50*/  LDCU UR4, c[0x0][0x36c] ;  /* 0x00006d80ff0477ac */ /* 0x00ee620008000800 */
[----:B------:R-:W-:Y:S01]  /*0d60*/  ISETP.NE.OR P3, PT, R0, 0x2, !P3 ;  /* 0x000000020000780c */ /* 0x000fe20005f65670 */
[----:B------:R-:W-:Y:S01]  /*0d70*/  NOP ;  /* 0x0000000000007918 */ /* 0x000fe20000000000 */
[----:B------:R-:W-:Y:S01]  /*0d80*/  LOP3.LUT R0, R55, 0x1f, RZ, 0xc0, !PT ;  /* 0x0000001f37007812 */ /* 0x000fe200078ec0ff */
[----:B------:R-:W-:Y:S02]  /*0d90*/  UISETP.NE.AND UP4, UPT, UR22, URZ, UPT ;  /* 0x000000ff1600728c */ /* 0x000fe4000bf85270 */
[----:B-1----:R-:W-:-:S09]  /*0da0*/  UISETP.EQ.U32.AND UP5, UPT, UR4, 0x1, UPT ;  /* 0x000000010400788c */ /* 0x002fd2000bfa2070 */
[----:B------:R-:W-:Y:S05]  /*0db0*/  BRA.U !UP5, `(.L_x_15) ;  /* 0x000000010d087547 */ /* 0x000fea000b800000 */
[----:B----4-:R-:W-:Y:S01]  /*0dc0*/  UCGABAR_ARV ;  /* 0x00000000000079c7 */ /* 0x010fe20008000000 */
[----:B------:R-:W-:Y:S05]  /*0dd0*/  BRA `(.L_x_16) ;  /* 0x0000000000047947 */ /* 0x000fea0003800000 */
.L_x_15:
[----:B----4-:R-:W-:Y:S01]  /*0de0*/  NOP ;  /* 0x0000000000007918 */ /* 0x010fe20000000000 */
.L_x_16:
[----:B------:R-:W1:Y:S01]  /*0df0*/  S2UR UR7, SR_CTAID.X ;  /* 0x00000000000779c3 */ /* 0x000e620000002500 */
[----:B------:R-:W-:-:S05]  /*0e00*/  CS2R.32 R48, SR_CgaSize ;  /* 0x0000000000307805 */ /* 0x000fca0000008a00 */
[----:B------:R-:W-:-:S05]  /*0e10*/  IMAD R48, R48, -0xa0, RZ ;  /* 0xffffff6030307824 */ /* 0x000fca00078e02ff */
[----:B------:R-:W-:-:S14]  /*0e20*/  R2UR UR5, R48 ;  /* 0x00000000300572ca */ /* 0x000fdc00000e0000 */
[----:B------:R-:W2:Y:S01]  /*0e30*/  LDCU UR5, c[0x0][UR5+0x2b0] ;  /* 0x00005600050577ac */ /* 0x000ea20008000800 */
[----:B------:R-:W-:-:S05]  /*0e40*/  CS2R.32 R48, SR_CgaSize ;  /* 0x0000000000307805 */ /* 0x000fca0000008a00 */
[----:B------:R-:W-:-:S05]  /*0e50*/  IMAD R48, R48, -0xa0, RZ ;  /* 0xffffff6030307824 */ /* 0x000fca00078e02ff */
[----:B------:R-:W-:-:S14]  /*0e60*/  R2UR UR4, R48 ;  /* 0x00000000300472ca */ /* 0x000fdc00000e0000 */
[----:B------:R-:W3:Y:S01]  /*0e70*/  LDCU UR4, c[0x0][UR4+0x2b4] ;  /* 0x00005680040477ac */ /* 0x000ee20008000800 */
[----:B------:R-:W4:Y:S01]  /*0e80*/  S2UR UR8, SR_CTAID.Y ;  /* 0x00000000000879c3 */ /* 0x000f220000002600 */
[----:B------:R-:W-:-:S05]  /*0e90*/  CS2R.32 R48, SR_CgaSize ;  /* 0x0000000000307805 */ /* 0x000fca0000008a00 */
[----:B------:R-:W-:-:S05]  /*0ea0*/  IMAD R48, R48, -0xa0, RZ ;  /* 0xffffff6030307824 */ /* 0x000fca00078e02ff */
[----:B------:R-:W-:-:S14]  /*0eb0*/  R2UR UR9, R48 ;  /* 0x00000000300972ca */ /* 0x000fdc00000e0000 */
[----:B------:R-:W3:Y:S01]  /*0ec0*/  LDCU UR9, c[0x0][UR9+0x2a0] ;  /* 0x00005400090977ac */ /* 0x000ee20008000800 */
[----:B------:R-:W-:-:S05]  /*0ed0*/  CS2R.32 R48, SR_CgaSize ;  /* 0x0000000000307805 */ /* 0x000fca0000008a00 */
[----:B------:R-:W-:-:S05]  /*0ee0*/  IMAD R48, R48, -0xa0, RZ ;  /* 0xffffff6030307824 */ /* 0x000fca00078e02ff */
[----:B------:R-:W-:-:S14]  /*0ef0*/  R2UR UR10, R48 ;  /* 0x00000000300a72ca */ /* 0x000fdc00000e0000 */
[----:B------:R-:W3:Y:S01]  /*0f00*/  LDCU UR10, c[0x0][UR10+0x2a4] ;  /* 0x000054800a0a77ac */ /* 0x000ee20008000800 */
[----:B------:R-:W3:Y:S01]  /*0f10*/  S2UR UR36, SR_CTAID.Z ;  /* 0x00000000002479c3 */ /* 0x000ee20000002700 */
[----:B------:R-:W3:Y:S01]  /*0f20*/  LDCU UR23, c[0x0][0xb24] ;  /* 0x00016480ff1777ac */ /* 0x000ee20008000800 */
[----:B------:R-:W3:Y:S01]  /*0f30*/  LDCU UR40, c[0x0][0xb24] ;  /* 0x00016480ff2877ac */ /* 0x000ee20008000800 */
[----:B-1----:R-:W-:Y:S01]  /*0f40*/  I2FP.F32.U32 R3, UR7 ;  /* 0x0000000700037c45 */ /* 0x002fe20008201000 */
[----:B------:R-:W1:Y:S04]  /*0f50*/  LDCU UR27, c[0x0][0xb30] ;  /* 0x00016600ff1b77ac */ /* 0x000e680008000800 */
[----:B--2---:R-:W-:Y:S01]  /*0f60*/  FMUL R3, R3, UR5 ;  /* 0x0000000503037c20 */ /* 0x004fe20008400000 */
[----:B------:R-:W-:Y:S01]  /*0f70*/  USHF.L.U32 UR24, UR54, 0xa, URZ ;  /* 0x0000000a36187899 */ /* 0x000fe200080006ff */
[----:B----4-:R-:W-:Y:S01]  /*0f80*/  I2FP.F32.U32 R2, UR8 ;  /* 0x0000000800027c45 */ /* 0x010fe20008201000 */
[----:B------:R-:W-:Y:S01]  /*0f90*/  UMOV UR26, UR7 ;  /* 0x00000007001a7c82 */ /* 0x000fe20008000000 */
[----:B------:R-:W-:-:S02]  /*0fa0*/  UMOV UR30, UR8 ;  /* 0x00000008001e7c82 */ /* 0x000fc40008000000 */
[----:B------:R-:W2:Y:S01]  /*0fb0*/  F2I.U32.TRUNC.NTZ R3, R3 ;  /* 0x0000000300037305 */ /* 0x000ea2000020f000 */
[----:B---3--:R-:W-:Y:S01]  /*0fc0*/  UISETP.GE.AND UP2, UPT, UR23, 0x1, UPT ;  /* 0x000000011700788c */ /* 0x008fe2000bf46270 */
[----:B------:R-:W-:-:S06]  /*0fd0*/  FMUL R2, R2, UR4 ;  /* 0x0000000402027c20 */ /* 0x000fcc0008400000 */
[----:B------:R-:W3:Y:S01]  /*0fe0*/  F2I.U32.TRUNC.NTZ R2, R2 ;  /* 0x0000000200027305 */ /* 0x000ee2000020f000 */
[----:B--2---:R-:W-:Y:S02]  /*0ff0*/  R2UR UR4, R3 ;  /* 0x00000000030472ca */ /* 0x004fe400000e0000 */
[----:B---3--:R-:W-:Y:S02]  /*1000*/  R2UR UR6, R2 ;  /* 0x00000000020672ca */ /* 0x008fe400000e0000 */
[----:B------:R-:W-:-:S09]  /*1010*/  PRMT R2, RZ, 0x7610, R2 ;  /* 0x00007610ff027816 */ /* 0x000fd20000000002 */
[----:B------:R-:W-:-:S04]  /*1020*/  UIADD3 UR5, UPT, UPT, -UR4, URZ, URZ ;  /* 0x000000ff04057290 */ /* 0x000fc8000fffe1ff */
[----:B------:R-:W-:Y:S02]  /*1030*/  UIMAD UR5, UR9, UR5, UR7 ;  /* 0x00000005090572a4 */ /* 0x000fe4000f8e0207 */
[----:B------:R-:W-:-:S04]  /*1040*/  UIADD3 UR4, UPT, UPT, -UR6, URZ, URZ ;  /* 0x000000ff06047290 */ /* 0x000fc8000fffe1ff */
[----:B------:R-:W-:Y:S01]  /*1050*/  IMAD.U32 R48, RZ, RZ, UR5 ;  /* 0x00000005ff307e24 */ /* 0x000fe2000f8e00ff */
[----:B------:R-:W-:-:S06]  /*1060*/  UIMAD UR4, UR10, UR4, UR8 ;  /* 0x000000040a0472a4 */ /* 0x000fcc000f8e0208 */
[----:B------:R-:W-:Y:S01]  /*1070*/  IMAD.U32 R47, RZ, RZ, UR4 ;  /* 0x00000004ff2f7e24 */ /* 0x000fe2000f8e00ff */
[----:B-1----:R-:W-:Y:S06]  /*1080*/  BRA.U UP4, `(.L_x_17) ;  /* 0x00000001042c7547 */ /* 0x002fec000b800000 */
[----:B------:R-:W-:Y:S02]  /*1090*/  R2UR UR5, R47 ;  /* 0x000000002f0572ca */ /* 0x000fe400000e0000 */
[----:B------:R-:W-:-:S11]  /*10a0*/  R2UR UR4, R48 ;  /* 0x00000000300472ca */ /* 0x000fd600000e0000 */
[----:B------:R-:W-:Y:S02]  /*10b0*/  UISETP.NE.AND UP0, UPT, UR5, URZ, UPT ;  /* 0x000000ff0500728c */ /* 0x000fe4000bf05270 */
[----:B------:R-:W-:Y:S02]  /*10c0*/  UISETP.NE.AND UP1, UPT, UR5, 0x1, UPT ;  /* 0x000000010500788c */ /* 0x000fe4000bf25270 */
[----:B------:R-:W-:-:S04]  /*10d0*/  UISETP.EQ.OR UP0, UPT, UR4, URZ, !UP0 ;  /* 0x000000ff0400728c */ /* 0x000fc8000c702670 */
[----:B------:R-:W-:Y:S02]  /*10e0*/  USEL UR5, URZ, 0x1, !UP0 ;  /* 0x00000001ff057887 */ /* 0x000fe4000c000000 */
[----:B------:R-:W-:Y:S02]  /*10f0*/  UISETP.NE.AND UP0, UPT, UR4, URZ, UPT ;  /* 0x000000ff0400728c */ /* 0x000fe4000bf05270 */
[----:B------:R-:W-:-:S04]  /*1100*/  USEL UR4, URZ, 0x2, UP1 ;  /* 0x00000002ff047887 */ /* 0x000fc80008800000 */
[----:B------:R-:W-:-:S04]  /*1110*/  USEL UR4, UR4, 0x2, UP0 ;  /* 0x0000000204047887 */ /* 0x000fc80008000000 */
[----:B------:R-:W-:-:S06]  /*1120*/  UIADD3 UR4, UPT, UPT, UR5, UR4, URZ ;  /* 0x0000000405047290 */ /* 0x000fcc000fffe0ff */
[----:B------:R-:W-:Y:S02]  /*1130*/  IMAD.U32 R2, RZ, RZ, UR4 ;  /* 0x00000004ff027e24 */ /* 0x000fe4000f8e00ff */
.L_x_17:
[----:B------:R-:W-:Y:S05]  /*1140*/  BRA.U !UP2, `(.L_x_18) ;  /* 0x000000010ad47547 */ /* 0x000fea000b800000 */
[----:B------:R-:W1:Y:S01]  /*1150*/  LDCU.128 UR12, c[0x0][0xb10] ;  /* 0x00016200ff0c77ac */ /* 0x000e620008000c00 */
[----:B------:R-:W2:Y:S01]  /*1160*/  LDCU UR6, c[0x0][0x370] ;  /* 0x00006e00ff0677ac */ /* 0x000ea20008000800 */
[----:B------:R-:W3:Y:S01]  /*1170*/  LDCU UR5, c[0x0][0x374] ;  /* 0x00006e80ff0577ac */ /* 0x000ee20008000800 */
[----:B------:R-:W4:Y:S01]  /*1180*/  LDCU UR25, c[0x0][0xb0c] ;  /* 0x00016180ff1977ac */ /* 0x000f220008000800 */
[----:B------:R-:W4:Y:S01]  /*1190*/  LDCU UR4, c[0x0][0xb20] ;  /* 0x00016400ff0477ac */ /* 0x000f220008000800 */
[----:B------:R-:W4:Y:S01]  /*11a0*/  LDCU.64 UR8, c[0x0][0xb28] ;  /* 0x00016500ff0877ac */ /* 0x000f220008000a00 */
[----:B-1----:R-:W-:Y:S02]  /*11b0*/  UISETP.NE.AND UP0, UPT, UR14, 0x1, UPT ;  /* 0x000000010e00788c */ /* 0x002fe4000bf05270 */
[----:B---3--:R-:W-:Y:S02]  /*11c0*/  UIMAD.WIDE.U32 UR10, UR5, UR15, URZ ;  /* 0x0000000f050a72a5 */ /* 0x008fe4000f8e00ff */
[----:B--2---:R-:W-:-:S02]  /*11d0*/  UIMAD.WIDE.U32 UR18, UR6, UR12, URZ ;  /* 0x0000000c061272a5 */ /* 0x004fc4000f8e00ff */
[----:B----4-:R-:W-:Y:S02]  /*11e0*/  UISETP.NE.AND UP1, UPT, UR25, 0x1, UPT ;  /* 0x000000011900788c */ /* 0x010fe4000bf25270 */
[----:B------:R-:W-:Y:S01]  /*11f0*/  UISETP.NE.AND UP2, UPT, UR23, 0x1, UPT ;  /* 0x000000011700788c */ /* 0x000fe2000bf45270 */
[----:B------:R-:W-:Y:S02]  /*1200*/  UMOV UR10, UR11 ;  /* 0x0000000b000a7c82 */ /* 0x000fe40008000000 */
[----:B------:R-:W-:Y:S01]  /*1210*/  UMOV UR18, UR19 ;  /* 0x0000001300127c82 */ /* 0x000fe20008000000 */
[----:B------:R-:W-:Y:S02]  /*1220*/  @UP0 USHF.R.U32.HI UR5, URZ, UR4, UR10 ;  /* 0x00000004ff050299 */ /* 0x000fe4000801160a */
[----:B------:R-:W-:Y:S02]  /*1230*/  UIMAD.WIDE.U32 UR20, UR30, UR15, URZ ;  /* 0x0000000f1e1472a5 */ /* 0x000fe4000f8e00ff */
[----:B------:R-:W-:-:S02]  /*1240*/  UIMAD.WIDE.U32 UR10, UR5, UR8, URZ ;  /* 0x00000008050a72a5 */ /* 0x000fc4000f8e00ff */
[----:B------:R-:W-:Y:S02]  /*1250*/  @UP1 USHF.R.U32.HI UR6, URZ, UR13, UR18 ;  /* 0x0000000dff061299 */ /* 0x000fe40008011612 */
[----:B------:R-:W-:Y:S02]  /*1260*/  UIMAD.WIDE.U32 UR16, UR26, UR12, URZ ;  /* 0x0000000c1a1072a5 */ /* 0x000fe4000f8e00ff */
[----:B------:R-:W-:Y:S01]  /*1270*/  UIMAD.WIDE.U32 UR18, UR6, UR8, URZ ;  /* 0x00000008061272a5 */ /* 0x000fe2000f8e00ff */
[----:B------:R-:W-:Y:S01]  /*1280*/  UMOV UR20, UR21 ;  /* 0x0000001500147c82 */ /* 0x000fe20008000000 */
[----:B------:R-:W-:Y:S01]  /*1290*/  UMOV UR10, UR11 ;  /* 0x0000000b000a7c82 */ /* 0x000fe20008000000 */
[----:B------:R-:W-:Y:S02]  /*12a0*/  USHF.R.U32.HI UR20, URZ, UR4, UR20 ;  /* 0x00000004ff147299 */ /* 0x000fe40008011614 */
[----:B------:R-:W-:Y:S02]  /*12b0*/  @UP2 USHF.R.U32.HI UR5, URZ, UR9, UR10 ;  /* 0x00000009ff052299 */ /* 0x000fe4000801160a */
[----:B------:R-:W-:Y:S01]  /*12c0*/  UMOV UR7, UR19 ;  /* 0x0000001300077c82 */ /* 0x000fe20008000000 */
[----:B------:R-:W-:Y:S01]  /*12d0*/  UMOV UR16, UR17 ;  /* 0x0000001100107c82 */ /* 0x000fe20008000000 */
[----:B------:R-:W-:-:S02]  /*12e0*/  @UP2 USHF.R.U32.HI UR6, URZ, UR9, UR7 ;  /* 0x00000009ff062299 */ /* 0x000fc40008011607 */
[----:B------:R-:W-:Y:S02]  /*12f0*/  USHF.R.U32.HI UR13, URZ, UR13, UR16 ;  /* 0x0000000dff0d7299 */ /* 0x000fe40008011610 */
[----:B------:R-:W-:Y:S02]  /*1300*/  USEL UR4, UR30, UR20, !UP0 ;  /* 0x000000141e047287 */ /* 0x000fe4000c000000 */
[----:B------:R-:W-:Y:S02]  /*1310*/  UIMAD UR7, UR5, UR23, URZ ;  /* 0x00000017050772a4 */ /* 0x000fe4000f8e02ff */
[----:B------:R-:W-:Y:S02]  /*1320*/  USEL UR5, UR26, UR13, !UP1 ;  /* 0x0000000d1a057287 */ /* 0x000fe4000c800000 */
[----:B------:R-:W-:Y:S02]  /*1330*/  UIMAD UR12, UR6, UR23, URZ ;  /* 0x00000017060c72a4 */ /* 0x000fe4000f8e02ff */
[----:B------:R-:W-:-:S02]  /*1340*/  UISETP.GE.AND UP0, UPT, UR4, UR7, UPT ;  /* 0x000000070400728c */ /* 0x000fc4000bf06270 */
[----:B------:R-:W-:Y:S02]  /*1350*/  UIMAD.WIDE.U32 UR10, UR4, UR8, URZ ;  /* 0x00000008040a72a5 */ /* 0x000fe4000f8e00ff */
[----:B------:R-:W-:Y:S02]  /*1360*/  UISETP.GE.OR UP0, UPT, UR5, UR12, UP0 ;  /* 0x0000000c0500728c */ /* 0x000fe40008706670 */
[----:B------:R-:W-:Y:S02]  /*1370*/  UIMAD.WIDE.U32 UR12, UR5, UR8, URZ ;  /* 0x00000008050c72a5 */ /* 0x000fe4000f8e00ff */
[----:B------:R-:W-:Y:S01]  /*1380*/  UIADD3 UR10, UPT, UPT, -UR4, URZ, URZ ;  /* 0x000000ff040a7290 */ /* 0x000fe2000fffe1ff */
[----:B------:R-:W-:Y:S01]  /*1390*/  UMOV UR8, UR11 ;  /* 0x0000000b00087c82 */ /* 0x000fe20008000000 */
[----:B------:R-:W-:Y:S02]  /*13a0*/  UIADD3 UR11, UPT, UPT, -UR5, URZ, URZ ;  /* 0x000000ff050b7290 */ /* 0x000fe4000fffe1ff */
[----:B------:R-:W-:-:S03]  /*13b0*/  USHF.R.U32.HI UR8, URZ, UR9, UR8 ;  /* 0x00000009ff087299 */ /* 0x000fc60008011608 */
[----:B------:R-:W-:Y:S01]  /*13c0*/  @!UP0 UMOV UR7, UR13 ;  /* 0x0000000d00078c82 */ /* 0x000fe20008000000 */
[----:B------:R-:W-:Y:S02]  /*13d0*/  UIMAD UR30, UR14, UR10, UR30 ;  /* 0x0000000a0e1e72a4 */ /* 0x000fe4000f8e021e */
[----:B------:R-:W-:Y:S02]  /*13e0*/  USEL UR8, UR4, UR8, !UP2 ;  /* 0x0000000804087287 */ /* 0x000fe4000d000000 */
[----:B------:R-:W-:Y:S02]  /*13f0*/  @!UP0 USHF.R.U32.HI UR7, URZ, UR9, UR7 ;  /* 0x00000009ff078299 */ /* 0x000fe40008011607 */
[----:B------:R-:W-:Y:S02]  /*1400*/  UIADD3 UR9, UPT, UPT, -UR8, URZ, URZ ;  /* 0x000000ff08097290 */ /* 0x000fe4000fffe1ff */
[----:B------:R-:W-:Y:S02]  /*1410*/  @!UP0 USEL UR7, UR5, UR7, !UP2 ;  /* 0x0000000705078287 */ /* 0x000fe4000d000000 */
[----:B------:R-:W-:-:S02]  /*1420*/  UIMAD UR9, UR23, UR9, UR4 ;  /* 0x00000009170972a4 */ /* 0x000fc4000f8e0204 */
[----:B------:R-:W-:Y:S02]  /*1430*/  @!UP0 UIADD3 UR8, UPT, UPT, UR8, -UR7, URZ ;  /* 0x8000000708088290 */ /* 0x000fe4000fffe0ff */
[----:B------:R-:W-:Y:S02]  /*1440*/  @!UP0 UIMAD UR6, UR9, UR6, UR7 ;  /* 0x00000006090682a4 */ /* 0x000fe4000f8e0207 */
[----:B------:R-:W-:Y:S02]  /*1450*/  @!UP0 UIMAD UR4, UR8, UR23, UR5 ;  /* 0x00000017080482a4 */ /* 0x000fe4000f8e0205 */
[----:B------:R-:W-:Y:S02]  /*1460*/  UIMAD UR26, UR25, UR11, UR26 ;  /* 0x0000000b191a72a4 */ /* 0x000fe4000f8e021a */
[----:B------:R-:W-:Y:S01]  /*1470*/  UIMAD UR30, UR4, UR14, UR30 ;  /* 0x0000000e041e72a4 */ /* 0x000fe2000f8e021e */
[----:B------:R-:W-:Y:S02]  /*1480*/  @!UP0 UMOV UR5, UR6 ;  /* 0x0000000600058c82 */ /* 0x000fe40008000000 */
[----:B------:R-:W-:-:S12]  /*1490*/  UIMAD UR26, UR5, UR25, UR26 ;  /* 0x00000019051a72a4 */ /* 0x000fd8000f8e021a */
.L_x_18:
[----:B------:R-:W-:Y:S02]  /*14a0*/  UISETP.NE.AND UP1, UPT, UR27, 0x1, UPT ;  /* 0x000000011b00788c */ /* 0x000fe4000bf25270 */
[----:B------:R-:W-:Y:S02]  /*14b0*/  UISETP.NE.AND UP0, UPT, UR22, 0x2, UPT ;  /* 0x000000021600788c */ /* 0x000fe4000bf05270 */
[----:B------:R-:W-:-:S05]  /*14c0*/  ULOP3.LUT UR21, UR24, 0x400, URZ, 0xc0, !UPT ;  /* 0x0000040018157892 */ /* 0x000fca000f8ec0ff */
[----:B------:R-:W-:Y:S07]  /*14d0*/  BRA.U UP1, `(.L_x_19) ;  /* 0x0000000101447547 */ /* 0x000fee000b800000 */
[----:B------:R-:W1:Y:S01]  /*14e0*/  LDCU.128 UR8, c[0x0][0xb10] ;  /* 0x00016200ff0877ac */ /* 0x000e620008000c00 */
[----:B------:R-:W2:Y:S01]  /*14f0*/  LDCU UR12, c[0x0][0xb0c] ;  /* 0x00016180ff0c77ac */ /* 0x000ea20008000800 */
[----:B------:R-:W3:Y:S01]  /*1500*/  LDCU UR13, c[0x0][0xb20] ;  /* 0x00016400ff0d77ac */ /* 0x000ee20008000800 */
[----:B-1----:R-:W-:Y:S02]  /*1510*/  UIMAD.WIDE.U32 UR6, UR26, UR8, URZ ;  /* 0x000000081a0672a5 */ /* 0x002fe4000f8e00ff */
[----:B------:R-:W-:Y:S02]  /*1520*/  UIMAD.WIDE.U32 UR4, UR30, UR11, URZ ;  /* 0x0000000b1e0472a5 */ /* 0x000fe4000f8e00ff */
[----:B--2---:R-:W-:Y:S02]  /*1530*/  UISETP.NE.AND UP2, UPT, UR12, 0x1, UPT ;  /* 0x000000010c00788c */ /* 0x004fe4000bf45270 */
[----:B------:R-:W-:Y:S01]  /*1540*/  UISETP.NE.AND UP1, UPT, UR10, 0x1, UPT ;  /* 0x000000010a00788c */ /* 0x000fe2000bf25270 */
[----:B------:R-:W-:-:S02]  /*1550*/  UMOV UR6, UR7 ;  /* 0x0000000700067c82 */ /* 0x000fc40008000000 */
[----:B------:R-:W-:Y:S01]  /*1560*/  UMOV UR4, UR5 ;  /* 0x0000000500047c82 */ /* 0x000fe20008000000 */
[----:B------:R-:W-:Y:S02]  /*1570*/  USHF.R.U32.HI UR6, URZ, UR9, UR6 ;  /* 0x00000009ff067299 */ /* 0x000fe40008011606 */
[----:B---3--:R-:W-:Y:S02]  /*1580*/  USHF.R.U32.HI UR4, URZ, UR13, UR4 ;  /* 0x0000000dff047299 */ /* 0x008fe40008011604 */
[----:B------:R-:W-:Y:S02]  /*1590*/  USEL UR5, UR26, UR6, !UP2 ;  /* 0x000000061a057287 */ /* 0x000fe4000d000000 */
[----:B------:R-:W-:-:S04]  /*15a0*/  USEL UR4, UR30, UR4, !UP1 ;  /* 0x000000041e047287 */ /* 0x000fc8000c800000 */
[----:B------:R-:W-:Y:S02]  /*15b0*/  UIADD3 UR6, UPT, UPT, UR5, -UR4, URZ ;  /* 0x8000000405067290 */ /* 0x000fe4000fffe0ff */
[----:B------:R-:W-:Y:S02]  /*15c0*/  UIADD3 UR4, UPT, UPT, -UR5, UR4, URZ ;  /* 0x0000000405047290 */ /* 0x000fe4000fffe1ff */
[----:B------:R-:W-:Y:S02]  /*15d0*/  UIMAD UR30, UR6, UR10, UR30 ;  /* 0x0000000a061e72a4 */ /* 0x000fe4000f8e021e */
[----:B------:R-:W-:-:S12]  /*15e0*/  UIMAD UR26, UR4, UR12, UR26 ;  /* 0x0000000c041a72a4 */ /* 0x000fd8000f8e021a */
.L_x_19:
[----:B------:R-:W-:Y:S05]  /*15f0*/  BRA.U !UP5, `(.L_x_20) ;  /* 0x000000010d0c7547 */ /* 0x000fea000b800000 */
[----:B------:R-:W-:Y:S01]  /*1600*/  UCGABAR_WAIT ;  /* 0x0000000000007dc7 */ /* 0x000fe20008000000 */
[----:B------:R-:W-:Y:S01]  /*1610*/  CCTL.IVALL ;  /* 0x00000000ff00798f */ /* 0x000fe20002000000 */
[----:B------:R-:W-:Y:S05]  /*1620*/  BRA `(.L_x_21) ;  /* 0x0000000000047947 */ /* 0x000fea0003800000 */
.L_x_20:
[----:B------:R-:W-:Y:S06]  /*1630*/  BAR.SYNC.DEFER_BLOCKING 0x0 ;  /* 0x0000000000007b1d */ /* 0x000fec0000010000 */
.L_x_21:
[----:B------:R-:W-:Y:S05]  /*1640*/  BRA.U UP0, `(.L_x_22) ;  /* 0x0000001100c47547 */ /* 0x000fea000b800000 */
[----:B------:R-:W1:Y:S01]  /*1650*/  LDCU UR6, c[0x0][0x38c] ;  /* 0x00007180ff0677ac */ /* 0x000e620008000800 */
[----:B------:R-:W-:Y:S01]  /*1660*/  PLOP3.LUT P1, PT, PT, PT, UP3, 0x80, 0x8 ;  /* 0x000000000008781c */ /* 0x000fe20003f2f038 */
[----:B------:R-:W-:Y:S01]  /*1670*/  IMAD.MOV.U32 R12, RZ, RZ, 0x1 ;  /* 0x00000001ff0c7424 */ /* 0x000fe200078e00ff */
[----:B------:R-:W-:Y:S01]  /*1680*/  ISETP.EQ.OR P2, PT, R0, RZ, P3 ;  /* 0x000000ff0000720c */ /* 0x000fe20001f42670 */
[----:B------:R-:W-:Y:S01]  /*1690*/  UISETP.NE.AND UP1, UPT, UR22, URZ, UPT ;  /* 0x000000ff1600728c */ /* 0x000fe2000bf25270 */
[----:B------:R-:W-:Y:S02]  /*16a0*/  PLOP3.LUT P1, PT, P1, PT, PT, 0x8, 0x80 ;  /* 0x000000000080781c */ /* 0x000fe40000f2e170 */
[----:B------:R-:W-:Y:S01]  /*16b0*/  CS2R R10, SRZ ;  /* 0x00000000000a7805 */ /* 0x000fe2000001ff00 */
[----:B------:R-:W-:Y:S01]  /*16c0*/  IMAD.MOV.U32 R9, RZ, RZ, RZ ;  /* 0x000000ffff097224 */ /* 0x000fe200078e00ff */
[----:B------:R-:W2:Y:S01]  /*16d0*/  LDCU UR39, c[0x0][0x370] ;  /* 0x00006e00ff2777ac */ /* 0x000ea20008000800 */
[----:B------:R-:W-:Y:S01]  /*16e0*/  IMAD.MOV.U32 R8, RZ, RZ, 0x1 ;  /* 0x00000001ff087424 */ /* 0x000fe200078e00ff */
[----:B------:R-:W3:Y:S01]  /*16f0*/  LDCU.64 UR28, c[0x0][0x348] ;  /* 0x00006900ff1c77ac */ /* 0x000ee20008000a00 */
[----:B------:R-:W-:-:S02]  /*1700*/  USHF.R.U32.HI UR44, URZ, 0x5, UR21 ;  /* 0x00000005ff2c7899 */ /* 0x000fc40008011615 */
[----:B-1----:R-:W-:Y:S02]  /*1710*/  UIADD3 UR5, UPT, UPT, UR6, 0x1f, URZ ;  /* 0x0000001f06057890 */ /* 0x002fe4000fffe0ff */
[----:B------:R-:W-:Y:S02]  /*1720*/  UIADD3 UR45, UPT, UPT, UR6, 0x3e, URZ ;  /* 0x0000003e062d7890 */ /* 0x000fe4000fffe0ff */
[----:B------:R-:W-:Y:S01]  /*1730*/  USHF.R.S32.HI UR4, URZ, 0x1f, UR5 ;  /* 0x0000001fff047899 */ /* 0x000fe20008011405 */
[----:B------:R-:W1:Y:S03]  /*1740*/  LDCU UR38, c[0x0][0x374] ;  /* 0x00006e80ff2677ac */ /* 0x000e660008000800 */
[----:B------:R-:W-:Y:S02]  /*1750*/  ULEA.HI UR4, UR4, UR5, URZ, 0x5 ;  /* 0x0000000504047291 */ /* 0x000fe4000f8f28ff */
[----:B------:R-:W-:-:S02]  /*1760*/  USEL UR25, UR37, 0x2, UP1 ;  /* 0x0000000225197887 */ /* 0x000fc40008800000 */
[----:B------:R-:W-:Y:S02]  /*1770*/  USHF.R.S32.HI UR42, URZ, 0x5, UR4 ;  /* 0x00000005ff2a7899 */ /* 0x000fe40008011404 */
[----:B------:R-:W-:Y:S02]  /*1780*/  UIADD3 UR4, UPT, UPT, UR6, -0x1, URZ ;  /* 0xffffffff06047890 */ /* 0x000fe4000fffe0ff */
[----:B------:R-:W-:Y:S02]  /*1790*/  UISETP.LT.U32.AND UP0, UPT, UR42, 0x4, UPT ;  /* 0x000000042a00788c */ /* 0x000fe4000bf01070 */
[----:B------:R-:W-:Y:S02]  /*17a0*/  UISETP.GE.U32.AND UP2, UPT, UR4, -0x3f, UPT ;  /* 0xffffffc10400788c */ /* 0x000fe4000bf46070 */
[----:B------:R-:W-:Y:S01]  /*17b0*/  USEL UR41, UR42, 0x4, UP0 ;  /* 0x000000042a297887 */ /* 0x000fe20008000000 */
[----:B------:R-:W-:-:S03]  /*17c0*/  UMOV UR5, URZ ;  /* 0x000000ff00057c82 */ /* 0x000fc60008000000 */
[----:B------:R-:W-:Y:S02]  /*17d0*/  UIADD3 UR24, UPT, UPT, UR41, -0x1, URZ ;  /* 0xffffffff29187890 */ /* 0x000fe4000fffe0ff */
[----:B------:R-:W-:-:S03]  /*17e0*/  UIADD3 UR43, UPT, UPT, UR42, -UR41, URZ ;  /* 0x800000292a2b7290 */ /* 0x000fc6000fffe0ff */
[----:B------:R-:W-:-:S04]  /*17f0*/  @UP2 UIADD3 UR24, UPT, UPT, UR41, URZ, URZ ;  /* 0x000000ff29182290 */ /* 0x000fc8000fffe0ff */
[----:B-123--:R-:W-:-:S12]  /*1800*/  UIADD3 UR24, UPT, UPT, UR24, 0x1, URZ ;  /* 0x0000000118187890 */ /* 0x00efd8000fffe0ff */
.L_x_42:
[----:B------:R-:W-:Y:S01]  /*1810*/  UISETP.NE.AND UP0, UPT, UR54, URZ, UPT ;  /* 0x000000ff3600728c */ /* 0x000fe2000bf05270 */
[----:B------:R-:W1:Y:S08]  /*1820*/  S2UR UR54, SR_CgaCtaId ;  /* 0x00000000003679c3 */ /* 0x000e700000008800 */
[----:B------:R-:W-:Y:S05]  /*1830*/  BRA.U UP0, `(.L_x_23) ;  /* 0x0000000100347547 */ /* 0x000fea000b800000 */
[----:B------:R-:W2:Y:S01]  /*1840*/  S2R R0, SR_CgaCtaId ;  /* 0x0000000000007919 */ /* 0x000ea20000008800 */
[----:B------:R-:W-:-:S04]  /*1850*/  MOV R2, 0x400 ;  /* 0x0000040000027802 */ /* 0x000fc80000000f00 */
[----:B--2---:R-:W-:Y:S02]  /*1860*/  LEA R0, R0, R2, 0x18 ;  /* 0x0000000200007211 */ /* 0x004fe400078ec0ff */
[----:B------:R-:W-:-:S03]  /*1870*/  SHF.L.U32 R2, R8, 0x1f, RZ ;  /* 0x0000001f08027819 */ /* 0x000fc600000006ff */
[----:B------:R-:W-:-:S04]  /*1880*/  IMAD R0, R9, 0x8, R0 ;  /* 0x0000000809007824 */ /* 0x000fc800078e0200 */
[----:B------:R-:W2:Y:S02]  /*1890*/  SYNCS.PHASECHK.TRANS64.TRYWAIT P0, [R0+URZ+0xf0], R2 ;  /* 0x0000f002000075a7 */ /* 0x000ea400080011ff */
[----:B--2---:R-:W-:Y:S05]  /*18a0*/  @!P0 BRA `(.L_x_24) ;  /* 0x0000005800e08947 */ /* 0x004fea0003800000 */
.L_x_122:
[----:B------:R-:W-:Y:S01]  /*18b0*/  VIADD R9, R9, 0x1 ;  /* 0x0000000109097836 */ /* 0x000fe20000000000 */
[----:B------:R2:W-:Y:S04]  /*18c0*/  SYNCS.ARRIVE.TRANS64.A1T0 RZ, [R0+URZ+0xe0], RZ ;  /* 0x0000e0ff00ff79a7 */ /* 0x0005e800081000ff */
[----:B------:R-:W-:-:S04]  /*18d0*/  ISETP.NE.AND P0, PT, R9, 0x2, PT ;  /* 0x000000020900780c */ /* 0x000fc80003f05270 */
[----:B------:R-:W-:Y:S02]  /*18e0*/  SEL R9, R9, RZ, P0 ;  /* 0x000000ff09097207 */ /* 0x000fe40000000000 */
[----:B--2---:R-:W-:-:S04]  /*18f0*/  SEL R0, RZ, 0x1, P0 ;  /* 0x00000001ff007807 */ /* 0x004fc80000000000 */
[----:B------:R-:W-:-:S07]  /*1900*/  LOP3.LUT R8, R8, R0, RZ, 0x3c, !PT ;  /* 0x0000000008087212 */ /* 0x000fce00078e3cff */
.L_x_23:
[----:B------:R-:W-:Y:S01]  /*1910*/  UMOV UR6, 0x400 ;  /* 0x0000040000067882 */ /* 0x000fe20000000000 */
[----:B------:R-:W-:Y:S01]  /*1920*/  SHF.L.U32 R0, R12, 0x1f, RZ ;  /* 0x0000001f0c007819 */ /* 0x000fe200000006ff */
[----:B-1----:R-:W-:Y:S02]  /*1930*/  ULEA UR6, UR54, UR6, 0x18 ;  /* 0x0000000636067291 */ /* 0x002fe4000f8ec0ff */
[----:B------:R-:W-:Y:S02]  /*1940*/  UISETP.GE.U32.AND UP0, UPT, UR45, 0x3f, UPT ;  /* 0x0000003f2d00788c */ /* 0x000fe4000bf06070 */
[----:B------:R-:W-:Y:S02]  /*1950*/  ULEA UR4, UR5, UR6, 0x3 ;  /* 0x0000000605047291 */ /* 0x000fe4000f8e18ff */
[----:B------:R-:W-:Y:S02]  /*1960*/  USHF.L.U32 UR11, UR30, 0x6, URZ ;  /* 0x000000061e0b7899 */ /* 0x000fe400080006ff */
[----:B------:R-:W-:Y:S01]  /*1970*/  ULEA UR35, UR26, UR44, 0x6 ;  /* 0x0000002c1a237291 */ /* 0x000fe2000f8e30ff */
[----:B------:R-:W-:-:S04]  /*1980*/  UMOV UR13, URZ ;  /* 0x000000ff000d7c82 */ /* 0x000fc80008000000 */
[----:B------:R1:W2:Y:S01]  /*1990*/  SYNCS.PHASECHK.TRANS64.TRYWAIT P0, [UR4+0x20], R0 ;  /* 0x00002000ff0075a7 */ /* 0x0002a20008001104 */
[----:B------:R-:W-:Y:S06]  /*19a0*/  BRA.U !UP0, `(.L_x_25) ;  /* 0x0000000108bc7547 */ /* 0x000fec000b800000 */
[----:B------:R-:W-:Y:S01]  /*19b0*/  UMOV UR7, URZ ;  /* 0x000000ff00077c82 */ /* 0x000fe20008000000 */
[----:B------:R-:W-:-:S05]  /*19c0*/  UMOV UR4, UR5 ;  /* 0x0000000500047c82 */ /* 0x000fca0008000000 */
.L_x_31:
[----:B------:R-:W-:Y:S01]  /*19d0*/  ULEA UR33, UR4, UR6, 0x3 ;  /* 0x0000000604217291 */ /* 0x000fe2000f8e18ff */
[----:B--2---:R-:W-:Y:S01]  /*19e0*/  @!P3 MOV R2, 0x2000 ;  /* 0x000020000002b802 */ /* 0x004fe20000000f00 */
[----:B--2-4-:R-:W-:Y:S10]  /*19f0*/  @P0 BRA `(.L_x_26) ;  /* 0x00000000000c0947 */ /* 0x014ff40003800000 */
[----:B------:R-:W-:-:S04]  /*1a00*/  SHF.L.U32 R3, R12, 0x1f, RZ ;  /* 0x0000001f0c037819 */ /* 0x000fc800000006ff */
[----:B------:R-:W2:Y:S02]  /*1a10*/  SYNCS.PHASECHK.TRANS64.TRYWAIT P0, [UR33+0x20], R3 ;  /* 0x00002003ff0075a7 */ /* 0x000ea40008001121 */
[----:B--2---:R-:W-:Y:S05]  /*1a20*/  @!P0 BRA `(.L_x_27) ;  /* 0x0000005800948947 */ /* 0x004fea0003800000 */
.L_x_26:
[----:B------:R2:W-:Y:S01]  /*1a30*/  @!P3 SYNCS.ARRIVE.TRANS64 RZ, [UR33], R2 ;  /* 0x00000002ffffb9a7 */ /* 0x0005e20008000021 */
[----:B------:R-:W-:-:S04]  /*1a40*/  ULOP3.LUT UR5, UR25, 0x2, URZ, 0xfc, !UPT ;  /* 0x0000000219057892 */ /* 0x000fc8000f8efcff */
[----:B------:R-:W-:-:S09]  /*1a50*/  UISETP.NE.AND UP0, UPT, UR5, 0x2, UPT ;  /* 0x000000020500788c */ /* 0x000fd2000bf05270 */
[----:B------:R-:W-:Y:S05]  /*1a60*/  BRA.U UP0, `(.L_x_28) ;  /* 0x0000000100047547 */ /* 0x000fea000b800000 */
[----:B------:R-:W-:Y:S05]  /*1a70*/  BPT.TRAP 0x1 ;  /* 0x000000040000795c */ /* 0x000fea0000300000 */
.L_x_28:
[----:B------:R-:W-:Y:S04]  /*1a80*/  BSSY.RECONVERGENT B0, `(.L_x_29) ;  /* 0x0000003000007945 */ /* 0x000fe80003800200 */
[----:B------:R-:W-:Y:S05]  /*1a90*/  @P2 BRA `(.L_x_30) ;  /* 0x0000000000042947 */ /* 0x000fea0003800000 */
[----:B------:R-:W-:Y:S05]  /*1aa0*/  BPT.TRAP 0x1 ;  /* 0x000000040000795c */ /* 0x000fea0000300000 */
.L_x_30:
[----:B------:R-:W-:Y:S05]  /*1ab0*/  BSYNC.RECONVERGENT B0 ;  /* 0x0000000000007941 */ /* 0x000fea0003800200 */
.L_x_29:
[----:B------:R-:W-:Y:S02]  /*1ac0*/  UIADD3 UR5, UPT, UPT, UR4, 0x1, URZ ;  /* 0x0000000104057890 */ /* 0x000fe4000fffe0ff */
[----:B------:R-:W-:Y:S02]  /*1ad0*/  UIADD3 UR16, UP1, UPT, UR28, 0x80, URZ ;  /* 0x000000801c107890 */ /* 0x000fe4000ff3e0ff */
[----:B------:R-:W-:Y:S02]  /*1ae0*/  UISETP.NE.AND UP0, UPT, UR5, 0x4, UPT ;  /* 0x000000040500788c */ /* 0x000fe4000bf05270 */
[----:B------:R-:W-:Y:S02]  /*1af0*/  USHF.L.U32 UR34, UR7, 0x5, URZ ;  /* 0x0000000507227899 */ /* 0x000fe400080006ff */
[----:B------:R-:W-:Y:S02]  /*1b00*/  USEL UR9, URZ, 0x1, UP0 ;  /* 0x00000001ff097887 */ /* 0x000fe40008000000 */
[----:B------:R-:W-:-:S02]  /*1b10*/  USEL UR5, UR5, URZ, UP0 ;  /* 0x000000ff05057287 */ /* 0x000fc40008000000 */
[----:B------:R-:W-:Y:S02]  /*1b20*/  UIADD3 UR14, UP0, UPT, UR28, 0x180, URZ ;  /* 0x000001801c0e7890 */ /* 0x000fe4000ff1e0ff */
[----:B------:R-:W-:Y:S01]  /*1b30*/  ULEA UR8, UR5, UR6, 0x3 ;  /* 0x0000000605087291 */ /* 0x000fe2000f8e18ff */
[----:B------:R-:W-:Y:S01]  /*1b40*/  LOP3.LUT R12, R12, UR9, RZ, 0x3c, !PT ;  /* 0x000000090c0c7c12 */ /* 0x000fe2000f8e3cff */
[----:B------:R-:W-:Y:S02]  /*1b50*/  UIADD3.X UR17, UPT, UPT, URZ, UR29, URZ, UP1, !UPT ;  /* 0x0000001dff117290 */ /* 0x000fe40008ffe4ff */
[----:B------:R-:W-:Y:S01]  /*1b60*/  UIADD3.X UR15, UPT, UPT, URZ, UR29, URZ, UP0, !UPT ;  /* 0x0000001dff0f7290 */ /* 0x000fe200087fe4ff */
[----:B-1----:R-:W-:Y:S01]  /*1b70*/  SHF.L.U32 R0, R12, 0x1f, RZ ;  /* 0x0000001f0c007819 */ /* 0x002fe200000006ff */
[----:B------:R-:W-:Y:S01]  /*1b80*/  UMOV UR18, 0x0 ;  /* 0x0000000000127882 */ /* 0x000fe20000000000 */
[----:B------:R-:W-:Y:S01]  /*1b90*/  UMOV UR19, 0x10000000 ;  /* 0x1000000000137882 */ /* 0x000fe20000000000 */
[----:B------:R-:W-:Y:S01]  /*1ba0*/  UMOV UR12, UR36 ;  /* 0x00000024000c7c82 */ /* 0x000fe20008000000 */
[----:B------:R3:W4:Y:S01]  /*1bb0*/  SYNCS.PHASECHK.TRANS64.TRYWAIT P0, [UR8+0x20], R0 ;  /* 0x00002000ff0075a7 */ /* 0x0007220008001108 */
[----:B------:R-:W-:Y:S01]  /*1bc0*/  USHF.L.U32 UR8, UR4, 0xc, URZ ;  /* 0x0000000c04087899 */ /* 0x000fe200080006ff */
[----:B------:R-:W-:-:S02]  /*1bd0*/  UMOV UR9, UR33 ;  /* 0x0000002100097c82 */ /* 0x000fc40008000000 */
[----:B------:R-:W-:Y:S01]  /*1be0*/  UMOV UR4, 0x30000 ;  /* 0x0003000000047882 */ /* 0x000fe20000000000 */
[----:B------:R-:W-:Y:S02]  /*1bf0*/  ULEA UR32, UR21, UR8, 0x1 ;  /* 0x0000000815207291 */ /* 0x000fe4000f8e08ff */
[----:B------:R-:W-:Y:S02]  /*1c00*/  UIADD3 UR8, UPT, UPT, UR6, 0x7400, UR8 ;  /* 0x0000740006087890 */ /* 0x000fe4000fffe008 */
[----:B------:R-:W-:Y:S01]  /*1c10*/  UIADD3 UR32, UPT, UPT, UR6, 0x3400, UR32 ;  /* 0x0000340006207890 */ /* 0x000fe2000fffe020 */
[----:B------:R-:W-:Y:S01]  /*1c20*/  UMOV UR10, UR34 ;  /* 0x00000022000a7c82 */ /* 0x000fe20008000000 */
[----:B------:R-:W-:Y:S01]  /*1c30*/  UIADD3 UR7, UPT, UPT, UR7, 0x1, URZ ;  /* 0x0000000107077890 */ /* 0x000fe2000fffe0ff */
[----:B------:R-:W-:-:S03]  /*1c40*/  UMOV UR13, UR24 ;  /* 0x00000018000d7c82 */ /* 0x000fc60008000000 */
[----:B------:R-:W-:-:S03]  /*1c50*/  UISETP.NE.AND UP0, UPT, UR7, UR24, UPT ;  /* 0x000000180700728c */ /* 0x000fc6000bf05270 */
[----:B------:R1:W-:Y:S01]  /*1c60*/  UTMALDG.3D.MULTICAST [UR32], [UR16], UR4, desc[UR18] ;  /* 0x00001220100073b4 */ /* 0x0003e20008011804 */
[----:B------:R3:W-:Y:S01]  /*1c70*/  UTMALDG.3D [UR8], [UR14], desc[UR18] ;  /* 0x000012080e0075b4 */ /* 0x0007e20008011000 */
[----:B-1----:R-:W-:-:S04]  /*1c80*/  UMOV UR4, UR5 ;  /* 0x0000000500047c82 */ /* 0x002fc80008000000 */
[----:B---3--:R-:W-:Y:S05]  /*1c90*/  BRA.U UP0, `(.L_x_31) ;  /* 0xfffffffd004c7547 */ /* 0x008fea000b83ffff */
.L_x_25:
[----:B------:R-:W-:Y:S01]  /*1ca0*/  ULEA UR4, UR5, UR6, 0x3 ;  /* 0x0000000605047291 */ /* 0x000fe2000f8e18ff */
[----:B-1----:R-:W-:Y:S01]  /*1cb0*/  SHF.L.U32 R0, R12, 0x1f, RZ ;  /* 0x0000001f0c007819 */ /* 0x002fe200000006ff */
[----:B------:R-:W-:Y:S01]  /*1cc0*/  @!P1 SYNCS.ARRIVE.TRANS64.A1T0 RZ, [UR6+0x78], RZ ;  /* 0x000078ffffff99a7 */ /* 0x000fe20008100006 */
[----:B------:R-:W-:-:S06]  /*1cd0*/  UISETP.GT.AND UP0, UPT, UR42, UR41, UPT ;  /* 0x000000292a00728c */ /* 0x000fcc000bf04270 */
[----:B--2-4-:R1:W2:Y:S03]  /*1ce0*/  SYNCS.PHASECHK.TRANS64.TRYWAIT P0, [UR4+0x20], R0 ;  /* 0x00002000ff0075a7 */ /* 0x0142a60008001104 */
[----:B------:R-:W-:Y:S05]  /*1cf0*/  BRA.U !UP0, `(.L_x_32) ;  /* 0x0000000108c07547 */ /* 0x000fea000b800000 */
[----:B------:R-:W-:Y:S01]  /*1d00*/  UIADD3 UR26, UPT, UPT, UR43, UR13, URZ ;  /* 0x0000000d2b1a7290 */ /* 0x000fe2000fffe0ff */
[----:B------:R-:W-:-:S11]  /*1d10*/  UMOV UR4, UR5 ;  /* 0x0000000500047c82 */ /* 0x000fd60008000000 */
.L_x_38:
[----:B------:R-:W-:Y:S01]  /*1d20*/  ULEA UR17, UR4, UR6, 0x3 ;  /* 0x0000000604117291 */ /* 0x000fe2000f8e18ff */
[----:B--2---:R-:W-:Y:S01]  /*1d30*/  @!P3 MOV R2, 0x2000 ;  /* 0x000020000002b802 */ /* 0x004fe20000000f00 */
[----:B--2-4-:R-:W-:Y:S10]  /*1d40*/  @P0 BRA `(.L_x_33) ;  /* 0x00000000000c0947 */ /* 0x014ff40003800000 */
[----:B------:R-:W-:-:S04]  /*1d50*/  SHF.L.U32 R3, R12, 0x1f, RZ ;  /* 0x0000001f0c037819 */ /* 0x000fc800000006ff */
[----:B------:R-:W2:Y:S02]  /*1d60*/  SYNCS.PHASECHK.TRANS64.TRYWAIT P0, [UR17+0x20], R3 ;  /* 0x00002003ff0075a7 */ /* 0x000ea40008001111 */
[----:B--2---:R-:W-:Y:S05]  /*1d70*/  @!P0 BRA `(.L_x_34) ;  /* 0x0000005400d88947 */ /* 0x004fea0003800000 */
.L_x_33:
[----:B------:R2:W-:Y:S01]  /*1d80*/  @!P3 SYNCS.ARRIVE.TRANS64 RZ, [UR17], R2 ;  /* 0x00000002ffffb9a7 */ /* 0x0005e20008000011 */
[----:B------:R-:W-:-:S04]  /*1d90*/  ULOP3.LUT UR5, UR25, 0x2, URZ, 0xfc, !UPT ;  /* 0x0000000219057892 */ /* 0x000fc8000f8efcff */
[----:B------:R-:W-:-:S09]  /*1da0*/  UISETP.NE.AND UP0, UPT, UR5, 0x2, UPT ;  /* 0x000000020500788c */ /* 0x000fd2000bf05270 */
[----:B------:R-:W-:Y:S05]  /*1db0*/  BRA.U UP0, `(.L_x_35) ;  /* 0x0000000100047547 */ /* 0x000fea000b800000 */
[----:B------:R-:W-:Y:S05]  /*1dc0*/  BPT.TRAP 0x1 ;  /* 0x000000040000795c */ /* 0x000fea0000300000 */
.L_x_35:
[----:B------:R-:W-:Y:S04]  /*1dd0*/  BSSY.RECONVERGENT B0, `(.L_x_36) ;  /* 0x0000003000007945 */ /* 0x000fe80003800200 */
[----:B------:R-:W-:Y:S05]  /*1de0*/  @P2 BRA `(.L_x_37) ;  /* 0x0000000000042947 */ /* 0x000fea0003800000 */
[----:B------:R-:W-:Y:S05]  /*1df0*/  BPT.TRAP 0x1 ;  /* 0x000000040000795c */ /* 0x000fea0000300000 */
.L_x_37:
[----:B------:R-:W-:Y:S05]  /*1e00*/  BSYNC.RECONVERGENT B0 ;  /* 0x0000000000007941 */ /* 0x000fea0003800200 */
.L_x_36:
[----:B------:R-:W-:Y:S02]  /*1e10*/  UIADD3 UR5, UPT, UPT, UR4, 0x1, URZ ;  /* 0x0000000104057890 */ /* 0x000fe4000fffe0ff */
[----:B------:R-:W-:Y:S02]  /*1e20*/  UIADD3 UR14, UP1, UPT, UR28, 0x80, URZ ;  /* 0x000000801c0e7890 */ /* 0x000fe4000ff3e0ff */
[----:B------:R-:W-:Y:S02]  /*1e30*/  UISETP.NE.AND UP0, UPT, UR5, 0x4, UPT ;  /* 0x000000040500788c */ /* 0x000fe4000bf05270 */
[----:B------:R-:W-:Y:S02]  /*1e40*/  USHF.L.U32 UR18, UR13, 0x5, URZ ;  /* 0x000000050d127899 */ /* 0x000fe400080006ff */
[----:B------:R-:W-:Y:S02]  /*1e50*/  USEL UR8, URZ, 0x1, UP0 ;  /* 0x00000001ff087887 */ /* 0x000fe40008000000 */
[----:B------:R-:W-:-:S02]  /*1e60*/  USEL UR5, UR5, URZ, UP0 ;  /* 0x000000ff05057287 */ /* 0x000fc40008000000 */
[----:B------:R-:W-:Y:S02]  /*1e70*/  UIADD3 UR22, UP0, UPT, UR28, 0x180, URZ ;  /* 0x000001801c167890 */ /* 0x000fe4000ff1e0ff */
[----:B------:R-:W-:Y:S01]  /*1e80*/  LOP3.LUT R12, R12, UR8, RZ, 0x3c, !PT ;  /* 0x000000080c0c7c12 */ /* 0x000fe2000f8e3cff */
[----:B------:R-:W-:Y:S02]  /*1e90*/  USHF.L.U32 UR8, UR4, 0xc, URZ ;  /* 0x0000000c04087899 */ /* 0x000fe400080006ff */
[----:B------:R-:W-:Y:S01]  /*1ea0*/  ULEA UR7, UR5, UR6, 0x3 ;  /* 0x0000000605077291 */ /* 0x000fe2000f8e18ff */
[----:B-1----:R-:W-:Y:S01]  /*1eb0*/  SHF.L.U32 R0, R12, 0x1f, RZ ;  /* 0x0000001f0c007819 */ /* 0x002fe200000006ff */
[----:B------:R-:W-:Y:S02]  /*1ec0*/  ULEA UR16, UR21, UR8, 0x1 ;  /* 0x0000000815107291 */ /* 0x000fe4000f8e08ff */
[----:B------:R-:W-:Y:S02]  /*1ed0*/  UIADD3.X UR15, UPT, UPT, URZ, UR29, URZ, UP1, !UPT ;  /* 0x0000001dff0f7290 */ /* 0x000fe40008ffe4ff */
[----:B------:R-:W-:-:S02]  /*1ee0*/  UIADD3 UR16, UPT, UPT, UR6, 0x3400, UR16 ;  /* 0x0000340006107890 */ /* 0x000fc4000fffe010 */
[----:B------:R-:W-:Y:S01]  /*1ef0*/  UIADD3 UR8, UPT, UPT, UR6, 0x7400, UR8 ;  /* 0x0000740006087890 */ /* 0x000fe2000fffe008 */
[----:B------:R3:W4:Y:S01]  /*1f00*/  SYNCS.PHASECHK.TRANS64.TRYWAIT P0, [UR7+0x20], R0 ;  /* 0x00002000ff0075a7 */ /* 0x0007220008001107 */
[----:B------:R-:W-:Y:S01]  /*1f10*/  UIADD3.X UR23, UPT, UPT, URZ, UR29, URZ, UP0, !UPT ;  /* 0x0000001dff177290 */ /* 0x000fe200087fe4ff */
[----:B------:R-:W-:Y:S01]  /*1f20*/  UMOV UR4, 0x30000 ;  /* 0x0003000000047882 */ /* 0x000fe20000000000 */
[----:B------:R-:W-:Y:S01]  /*1f30*/  UMOV UR30, 0x0 ;  /* 0x00000000001e7882 */ /* 0x000fe20000000000 */
[----:B------:R-:W-:Y:S01]  /*1f40*/  UMOV UR31, 0x10000000 ;  /* 0x10000000001f7882 */ /* 0x000fe20000000000 */
[----:B------:R-:W-:Y:S01]  /*1f50*/  UMOV UR19, UR35 ;  /* 0x0000002300137c82 */ /* 0x000fe20008000000 */
[----:B------:R-:W-:Y:S01]  /*1f60*/  UMOV UR20, UR36 ;  /* 0x0000002400147c82 */ /* 0x000fe20008000000 */
[----:B------:R-:W-:Y:S01]  /*1f70*/  UMOV UR12, UR36 ;  /* 0x00000024000c7c82 */ /* 0x000fe20008000000 */
[----:B------:R-:W-:Y:S01]  /*1f80*/  UMOV UR9, UR17 ;  /* 0x0000001100097c82 */ /* 0x000fe20008000000 */
[----:B------:R-:W-:Y:S01]  /*1f90*/  UMOV UR10, UR18 ;  /* 0x00000012000a7c82 */ /* 0x000fe20008000000 */
[----:B------:R1:W-:Y:S01]  /*1fa0*/  UTMALDG.3D.MULTICAST [UR16], [UR14], UR4, desc[UR30] ;  /* 0x00001e100e0073b4 */ /* 0x0003e20008011804 */
[----:B------:R-:W-:-:S04]  /*1fb0*/  UIADD3 UR13, UPT, UPT, UR13, 0x1, URZ ;  /* 0x000000010d0d7890 */ /* 0x000fc8000fffe0ff */
[----:B------:R-:W-:Y:S01]  /*1fc0*/  UISETP.NE.AND UP0, UPT, UR13, UR26, UPT ;  /* 0x0000001a0d00728c */ /* 0x000fe2000bf05270 */
[----:B------:R3:W-:Y:S01]  /*1fd0*/  UTMALDG.3D [UR8], [UR22], desc[UR30] ;  /* 0x00001e08160075b4 */ /* 0x0007e20008011000 */
[----:B-1----:R-:W-:-:S07]  /*1fe0*/  UMOV UR4, UR5 ;  /* 0x0000000500047c82 */ /* 0x002fce0008000000 */
[----:B---3--:R-:W-:Y:S05]  /*1ff0*/  BRA.U UP0, `(.L_x_38) ;  /* 0xfffffffd00487547 */ /* 0x008fea000b83ffff */
.L_x_32:
[C---:B------:R-:W-:Y:S01]  /*2000*/  LEA R3, R11.reuse, UR6, 0x3 ;  /* 0x000000060b037c11 */ /* 0x040fe2000f8e18ff */
[----:B------:R-:W-:Y:S01]  /*2010*/  NOP ;  /* 0x0000000000007918 */ /* 0x000fe20000000000 */
[----:B-1----:R-:W-:Y:S02]  /*2020*/  SHF.L.U32 R0, R10, 0x1f, RZ ;  /* 0x0000001f0a007819 */ /* 0x002fe400000006ff */
[----:B------:R-:W-:Y:S02]  /*2030*/  LEA R4, R11, UR6, 0x4 ;  /* 0x000000060b047c11 */ /* 0x000fe4000f8e20ff */
[----:B--2-4-:R-:W1:Y:S02]  /*2040*/  SYNCS.PHASECHK.TRANS64.TRYWAIT P0, [R3+URZ+0x80], R0 ;  /* 0x00008000030075a7 */ /* 0x014e6400080011ff */
[----:B-1----:R-:W-:Y:S05]  /*2050*/  @!P0 BRA `(.L_x_39) ;  /* 0x0000005400388947 */ /* 0x002fea0003800000 */
.L_x_125:
[----:B------:R-:W2:Y:S01]  /*2060*/  LDS.128 R4, [R4+0x110] ;  /* 0x0001100004047984 */ /* 0x000ea20000000c00 */
[----:B------:R-:W-:Y:S01]  /*2070*/  UISETP.GE.AND UP0, UPT, UR40, 0x1, UPT ;  /* 0x000000012800788c */ /* 0x000fe2000bf06270 */
[----:B------:R-:W-:Y:S01]  /*2080*/  @!PT LDS RZ, [RZ] ;  /* 0x00000000fffff984 */ /* 0x000fe20000000800 */
[----:B------:R-:W-:Y:S01]  /*2090*/  @!PT LDS RZ, [RZ] ;  /* 0x00000000fffff984 */ /* 0x000fe20000000800 */
[----:B------:R-:W-:Y:S01]  /*20a0*/  @!PT LDS RZ, [RZ] ;  /* 0x00000000fffff984 */ /* 0x000fe20000000800 */
[----:B------:R-:W-:Y:S01]  /*20b0*/  @!PT LDS RZ, [RZ] ;  /* 0x00000000fffff984 */ /* 0x000fe20000000800 */
[----:B------:R3:W-:Y:S06]  /*20c0*/  MEMBAR.ALL.CTA ;  /* 0x0000000000007992 */ /* 0x0007ec0000008000 */
[----:B---3--:R-:W3:Y:S01]  /*20d0*/  FENCE.VIEW.ASYNC.S ;  /* 0x00000000000073c6 */ /* 0x008ee20000000000 */
[----:B--2---:R-:W-:-:S13]  /*20e0*/  LOP3.LUT P0, RZ, R6, 0x1, RZ, 0xc0, !PT ;  /* 0x0000000106ff7812 */ /* 0x004fda000780c0ff */
[----:B---3--:R-:W-:Y:S01]  /*20f0*/  VOTEU.ANY UP1, P0 ;  /* 0x0000000000ff7886 */ /* 0x008fe20000020100 */
[----:B------:R-:W-:-:S13]  /*2100*/  PLOP3.LUT P0, PT, PT, PT, UP1, 0x80, 0x8 ;  /* 0x000000000008781c */ /* 0x000fda0003f0f018 */
[----:B-1----:R-:W-:Y:S02]  /*2110*/  @P0 LOP3.LUT R0, R5, 0xffff, RZ, 0xc0, !PT ;  /* 0x0000ffff05000812 */ /* 0x002fe400078ec0ff */
[----:B------:R-:W-:Y:S02]  /*2120*/  @P0 MOV R2, R4 ;  /* 0x0000000400020202 */ /* 0x000fe40000000f00 */
[----:B------:R-:W-:Y:S01]  /*2130*/  @P0 R2UR UR7, R0 ;  /* 0x00000000000702ca */ /* 0x000fe200000e0000 */
[----:B------:R-:W-:Y:S01]  /*2140*/  VIADD R0, R3, 0x90 ;  /* 0x0000009003007836 */ /* 0x000fe20000000000 */
[----:B------:R-:W-:Y:S02]  /*2150*/  @P0 SHF.R.U32.HI R4, RZ, 0x10, R5 ;  /* 0x00000010ff040819 */ /* 0x000fe40000011605 */
[----:B------:R-:W-:Y:S02]  /*2160*/  @P0 R2UR UR8, R2 ;  /* 0x00000000020802ca */ /* 0x000fe400000e0000 */
[----:B------:R-:W-:-:S02]  /*2170*/  PRMT R0, RZ, 0x654, R0 ;  /* 0x00000654ff007816 */ /* 0x000fc40000000000 */
[----:B------:R-:W-:Y:S02]  /*2180*/  @P0 R2UR UR4, R4 ;  /* 0x00000000040402ca */ /* 0x000fe400000e0000 */
[----:B------:R1:W-:Y:S03]  /*2190*/  SYNCS.ARRIVE.TRANS64.RED.A1T0 RZ, [R0+URZ], RZ ;  /* 0x000000ff00ff79a7 */ /* 0x0003e600081004ff */
[----:B------:R-:W-:-:S04]  /*21a0*/  @UP1 UMOV UR27, UR7 ;  /* 0x00000007001b1c82 */ /* 0x000fc80008000000 */
[----:B------:R-:W-:-:S04]  /*21b0*/  @UP1 UMOV UR37, UR8 ;  /* 0x0000000800251c82 */ /* 0x000fc80008000000 */
[----:B------:R-:W-:Y:S01]  /*21c0*/  @UP1 UMOV UR36, UR4 ;  /* 0x0000000400241c82 */ /* 0x000fe20008000000 */
[----:B------:R-:W-:Y:S05]  /*21d0*/  BRA.U !UP0, `(.L_x_40) ;  /* 0x0000000108d47547 */ /* 0x000fea000b800000 */
[----:B------:R-:W2:Y:S01]  /*21e0*/  LDCU.128 UR12, c[0x0][0xb10] ;  /* 0x00016200ff0c77ac */ /* 0x000ea20008000c00 */
[----:B------:R-:W3:Y:S01]  /*21f0*/  LDCU UR26, c[0x0][0xb20] ;  /* 0x00016400ff1a77ac */ /* 0x000ee20008000800 */
[----:B------:R-:W4:Y:S01]  /*2200*/  LDCU UR20, c[0x0][0xb0c] ;  /* 0x00016180ff1477ac */ /* 0x000f220008000800 */
[----:B------:R-:W1:Y:S01]  /*2210*/  LDCU.64 UR10, c[0x0][0xb28] ;  /* 0x00016500ff0a77ac */ /* 0x000e620008000a00 */
[----:B------:R-:W-:Y:S02]  /*2220*/  UISETP.NE.AND UP3, UPT, UR40, 0x1, UPT ;  /* 0x000000012800788c */ /* 0x000fe4000bf65270 */
[----:B--2---:R-:W-:Y:S02]  /*2230*/  UIMAD.WIDE.U32 UR16, UR38, UR15, URZ ;  /* 0x0000000f261072a5 */ /* 0x004fe4000f8e00ff */
[----:B------:R-:W-:Y:S02]  /*2240*/  UIMAD.WIDE.U32 UR8, UR39, UR12, URZ ;  /* 0x0000000c270872a5 */ /* 0x000fe4000f8e00ff */
[----:B------:R-:W-:-:S02]  /*2250*/  UISETP.NE.AND UP0, UPT, UR14, 0x1, UPT ;  /* 0x000000010e00788c */ /* 0x000fc4000bf05270 */
[----:B------:R-:W-:Y:S01]  /*2260*/  UIMAD.WIDE.U32 UR22, UR27, UR15, URZ ;  /* 0x0000000f1b1672a5 */ /* 0x000fe2000f8e00ff */
[----:B------:R-:W-:Y:S02]  /*2270*/  UMOV UR16, UR17 ;  /* 0x0000001100107c82 */ /* 0x000fe40008000000 */
[----:B------:R-:W-:Y:S01]  /*2280*/  UMOV UR8, UR9 ;  /* 0x0000000900087c82 */ /* 0x000fe20008000000 */
[----:B---3--:R-:W-:Y:S02]  /*2290*/  USHF.R.U32.HI UR16, URZ, UR26, UR16 ;  /* 0x0000001aff107299 */ /* 0x008fe40008011610 */
[----:B----4-:R-:W-:Y:S02]  /*22a0*/  UISETP.NE.AND UP2, UPT, UR20, 0x1, UPT ;  /* 0x000000011400788c */ /* 0x010fe4000bf45270 */
[----:B------:R-:W-:Y:S02]  /*22b0*/  USHF.R.U32.HI UR8, URZ, UR13, UR8 ;  /* 0x0000000dff087299 */ /* 0x000fe40008011608 */
[----:B------:R-:W-:-:S02]  /*22c0*/  USEL UR7, UR38, UR16, !UP0 ;  /* 0x0000001026077287 */ /* 0x000fc4000c000000 */
[----:B------:R-:W-:Y:S02]  /*22d0*/  USEL UR8, UR39, UR8, !UP2 ;  /* 0x0000000827087287 */ /* 0x000fe4000d000000 */
[----:B-1----:R-:W-:Y:S01]  /*22e0*/  UIMAD.WIDE.U32 UR16, UR7, UR10, URZ ;  /* 0x0000000a071072a5 */ /* 0x002fe2000f8e00ff */
[----:B------:R-:W-:Y:S01]  /*22f0*/  UMOV UR4, UR23 ;  /* 0x0000001700047c82 */ /* 0x000fe20008000000 */
[----:B------:R-:W-:Y:S02]  /*2300*/  UIMAD.WIDE.U32 UR18, UR37, UR12, URZ ;  /* 0x0000000c251272a5 */ /* 0x000fe4000f8e00ff */
[----:B------:R-:W-:-:S03]  /*2310*/  UIMAD.WIDE.U32 UR22, UR8, UR10, URZ ;  /* 0x0000000a081672a5 */ /* 0x000fc6000f8e00ff */
[----:B------:R-:W-:Y:S01]  /*2320*/  UMOV UR16, UR17 ;  /* 0x0000001100107c82 */ /* 0x000fe20008000000 */
[----:B------:R-:W-:Y:S02]  /*2330*/  USHF.R.U32.HI UR4, URZ, UR26, UR4 ;  /* 0x0000001aff047299 */ /* 0x000fe40008011604 */
[----:B------:R-:W-:Y:S01]  /*2340*/  @UP3 USHF.R.U32.HI UR7, URZ, UR11, UR16 ;  /* 0x0000000bff073299 */ /* 0x000fe20008011610 */
[----:B------:R-:W-:Y:S01]  /*2350*/  UMOV UR18, UR19 ;  /* 0x0000001300127c82 */ /* 0x000fe20008000000 */
[----:B------:R-:W-:Y:S01]  /*2360*/  UMOV UR22, UR23 ;  /* 0x0000001700167c82 */ /* 0x000fe20008000000 */
[----:B------:R-:W-:Y:S02]  /*2370*/  USHF.R.U32.HI UR13, URZ, UR13, UR18 ;  /* 0x0000000dff0d7299 */ /* 0x000fe40008011612 */
[----:B------:R-:W-:Y:S02]  /*2380*/  USEL UR4, UR27, UR4, !UP0 ;  /* 0x000000041b047287 */ /* 0x000fe4000c000000 */
[----:B------:R-:W-:-:S02]  /*2390*/  @UP3 USHF.R.U32.HI UR8, URZ, UR11, UR22 ;  /* 0x0000000bff083299 */ /* 0x000fc40008011616 */
[----:B------:R-:W-:Y:S02]  /*23a0*/  UIMAD UR9, UR40, UR7, URZ ;  /* 0x00000007280972a4 */ /* 0x000fe4000f8e02ff */
[----:B------:R-:W-:Y:S02]  /*23b0*/  USEL UR7, UR37, UR13, !UP2 ;  /* 0x0000000d25077287 */ /* 0x000fe4000d000000 */
[----:B------:R-:W-:Y:S02]  /*23c0*/  UIMAD UR12, UR40, UR8, URZ ;  /* 0x00000008280c72a4 */ /* 0x000fe4000f8e02ff */
[----:B------:R-:W-:Y:S02]  /*23d0*/  UISETP.GE.AND UP0, UPT, UR4, UR9, UPT ;  /* 0x000000090400728c */ /* 0x000fe4000bf06270 */
[----:B------:R-:W-:Y:S02]  /*23e0*/  UIMAD.WIDE.U32 UR16, UR4, UR10, URZ ;  /* 0x0000000a041072a5 */ /* 0x000fe4000f8e00ff */
[----:B------:R-:W-:-:S02]  /*23f0*/  UISETP.GE.OR UP0, UPT, UR7, UR12, UP0 ;  /* 0x0000000c0700728c */ /* 0x000fc40008706670 */
        /* <DEDUP_REMOVED lines=19> */
.L_x_40:
[----:B------:R-:W2:Y:S02]  /*2530*/  LDCU UR4, c[0x0][0xb30] ;  /* 0x00016600ff0477ac */ /* 0x000ea40008000800 */
[----:B--2---:R-:W-:-:S09]  /*2540*/  UISETP.NE.AND UP0, UPT, UR4, 0x1, UPT ;  /* 0x000000010400788c */ /* 0x004fd2000bf05270 */
[----:B------:R-:W-:Y:S05]  /*2550*/  BRA.U UP0, `(.L_x_41) ;  /* 0x0000000100447547 */ /* 0x000fea000b800000 */
[----:B------:R-:W2:Y:S01]  /*2560*/  LDCU.128 UR12, c[0x0][0xb10] ;  /* 0x00016200ff0c77ac */ /* 0x000ea20008000c00 */
[----:B------:R-:W3:Y:S01]  /*2570*/  LDCU UR16, c[0x0][0xb0c] ;  /* 0x00016180ff1077ac */ /* 0x000ee20008000800 */
[----:B------:R-:W4:Y:S01]  /*2580*/  LDCU UR17, c[0x0][0xb20] ;  /* 0x00016400ff1177ac */ /* 0x000f220008000800 */
[----:B--2---:R-:W-:Y:S02]  /*2590*/  UIMAD.WIDE.U32 UR10, UR37, UR12, URZ ;  /* 0x0000000c250a72a5 */ /* 0x004fe4000f8e00ff */
[----:B------:R-:W-:Y:S02]  /*25a0*/  UIMAD.WIDE.U32 UR8, UR27, UR15, URZ ;  /* 0x0000000f1b0872a5 */ /* 0x000fe4000f8e00ff */
[----:B---3--:R-:W-:Y:S02]  /*25b0*/  UISETP.NE.AND UP2, UPT, UR16, 0x1, UPT ;  /* 0x000000011000788c */ /* 0x008fe4000bf45270 */
[----:B------:R-:W-:Y:S01]  /*25c0*/  UISETP.NE.AND UP0, UPT, UR14, 0x1, UPT ;  /* 0x000000010e00788c */ /* 0x000fe2000bf05270 */
[----:B------:R-:W-:-:S02]  /*25d0*/  UMOV UR7, UR11 ;  /* 0x0000000b00077c82 */ /* 0x000fc40008000000 */
[----:B------:R-:W-:Y:S01]  /*25e0*/  UMOV UR4, UR9 ;  /* 0x0000000900047c82 */ /* 0x000fe20008000000 */
[----:B------:R-:W-:Y:S02]  /*25f0*/  USHF.R.U32.HI UR7, URZ, UR13, UR7 ;  /* 0x0000000dff077299 */ /* 0x000fe40008011607 */
[----:B----4-:R-:W-:Y:S02]  /*2600*/  USHF.R.U32.HI UR4, URZ, UR17, UR4 ;  /* 0x00000011ff047299 */ /* 0x010fe40008011604 */
[----:B------:R-:W-:Y:S02]  /*2610*/  USEL UR7, UR37, UR7, !UP2 ;  /* 0x0000000725077287 */ /* 0x000fe4000d000000 */
[----:B------:R-:W-:-:S04]  /*2620*/  USEL UR4, UR27, UR4, !UP0 ;  /* 0x000000041b047287 */ /* 0x000fc8000c000000 */
[----:B------:R-:W-:Y:S02]  /*2630*/  UIADD3 UR8, UPT, UPT, UR7, -UR4, URZ ;  /* 0x8000000407087290 */ /* 0x000fe4000fffe0ff */
[----:B------:R-:W-:Y:S02]  /*2640*/  UIADD3 UR4, UPT, UPT, -UR7, UR4, URZ ;  /* 0x0000000407047290 */ /* 0x000fe4000fffe1ff */
[----:B------:R-:W-:Y:S02]  /*2650*/  UIMAD UR27, UR8, UR14, UR27 ;  /* 0x0000000e081b72a4 */ /* 0x000fe4000f8e021b */
[----:B------:R-:W-:-:S12]  /*2660*/  UIMAD UR37, UR4, UR16, UR37 ;  /* 0x00000010042572a4 */ /* 0x000fd8000f8e0225 */
.L_x_41:
[----:B------:R-:W-:Y:S01]  /*2670*/  VIADD R11, R11, 0x1 ;  /* 0x000000010b0b7836 */ /* 0x000fe20000000000 */
[----:B------:R-:W-:Y:S02]  /*2680*/  R2UR UR7, R48 ;  /* 0x00000000300772ca */ /* 0x000fe400000e0000 */
[----:B------:R-:W-:Y:S02]  /*2690*/  R2UR UR4, R47 ;  /* 0x000000002f0472ca */ /* 0x000fe400000e0000 */
[C---:B------:R-:W-:Y:S02]  /*26a0*/  ISETP.NE.AND P0, PT, R11.reuse, 0x2, PT ;  /* 0x000000020b00780c */ /* 0x040fe40003f05270 */
[----:B------:R-:W-:Y:S02]  /*26b0*/  PLOP3.LUT P1, PT, PT, PT, PT, 0x80, 0x8 ;  /* 0x000000000008781c */ /* 0x000fe40003f2f070 */
[----:B-1----:R-:W-:Y:S02]  /*26c0*/  SEL R0, RZ, 0x1, P0 ;  /* 0x00000001ff007807 */ /* 0x002fe40000000000 */
[----:B------:R-:W-:-:S02]  /*26d0*/  SEL R11, R11, RZ, P0 ;  /* 0x000000ff0b0b7207 */ /* 0x000fc40000000000 */
[----:B------:R-:W-:Y:S01]  /*26e0*/  LOP3.LUT R10, R10, R0, RZ, 0x3c, !PT ;  /* 0x000000000a0a7212 */ /* 0x000fe200078e3cff */
[----:B------:R-:W-:Y:S02]  /*26f0*/  UIADD3 UR26, UPT, UPT, UR37, UR7, URZ ;  /* 0x00000007251a7290 */ /* 0x000fe4000fffe0ff */
[----:B------:R-:W-:Y:S01]  /*2700*/  UIADD3 UR30, UPT, UPT, UR27, UR4, URZ ;  /* 0x000000041b1e7290 */ /* 0x000fe2000fffe0ff */
[----:B------:R-:W-:Y:S11]  /*2710*/  BRA.U UP1, `(.L_x_42) ;  /* 0xfffffff1013c7547 */ /* 0x000ff6000b83ffff */
[----:B------:R-:W-:Y:S01]  /*2720*/  UIADD3 UR7, UPT, UPT, UR6, 0x20, URZ ;  /* 0x0000002006077890 */ /* 0x000fe2000fffe0ff */
[----:B------:R-:W-:-:S03]  /*2730*/  SHF.L.U32 R2, R12, 0x1f, RZ ;  /* 0x0000001f0c027819 */ /* 0x000fc600000006ff */
[----:B------:R-:W-:-:S09]  /*2740*/  ULEA UR4, UR5, UR7, 0x3 ;  /* 0x0000000705047291 */ /* 0x000fd2000f8e18ff */
[----:B------:R-:W1:Y:S02]  /*2750*/  SYNCS.PHASECHK.TRANS64.TRYWAIT P0, [UR4], R2 ;  /* 0x00000002ff0075a7 */ /* 0x000e640008001104 */
[----:B-1----:R-:W-:Y:S05]  /*2760*/  @!P0 BRA `(.L_x_43) ;  /* 0x0000004c00888947 */ /* 0x002fea0003800000 */
.L_x_127:
[----:B------:R-:W-:-:S04]  /*2770*/  UIADD3 UR4, UPT, UPT, UR5, 0x1, URZ ;  /* 0x0000000105047890 */ /* 0x000fc8000fffe0ff */
[----:B------:R-:W-:-:S04]  /*2780*/  UISETP.NE.AND UP0, UPT, UR4, 0x4, UPT ;  /* 0x000000040400788c */ /* 0x000fc8000bf05270 */
[----:B------:R-:W-:Y:S02]  /*2790*/  USEL UR6, URZ, 0x1, UP0 ;  /* 0x00000001ff067887 */ /* 0x000fe40008000000 */
[----:B------:R-:W-:-:S04]  /*27a0*/  USEL UR4, UR4, URZ, UP0 ;  /* 0x000000ff04047287 */ /* 0x000fc80008000000 */
[----:B------:R-:W-:Y:S01]  /*27b0*/  ULEA UR5, UR4, UR7, 0x3 ;  /* 0x0000000704057291 */ /* 0x000fe2000f8e18ff */
[----:B-1----:R-:W-:-:S04]  /*27c0*/  LOP3.LUT R2, R12, UR6, RZ, 0x3c, !PT ;  /* 0x000000060c027c12 */ /* 0x002fc8000f8e3cff */
[----:B------:R-:W-:-:S04]  /*27d0*/  SHF.L.U32 R3, R2, 0x1f, RZ ;  /* 0x0000001f02037819 */ /* 0x000fc800000006ff */
[----:B------:R-:W1:Y:S02]  /*27e0*/  SYNCS.PHASECHK.TRANS64.TRYWAIT P0, [UR5], R3 ;  /* 0x00000003ff0075a7 */ /* 0x000e640008001105 */
[----:B-1----:R-:W-:Y:S05]  /*27f0*/  @!P0 BRA `(.L_x_44) ;  /* 0x0000004c007c8947 */ /* 0x002fea0003800000 */
.L_x_129:
[----:B------:R-:W-:-:S04]  /*2800*/  UIADD3 UR4, UPT, UPT, UR4, 0x1, URZ ;  /* 0x0000000104047890 */ /* 0x000fc8000fffe0ff */
[----:B------:R-:W-:-:S04]  /*2810*/  UISETP.NE.AND UP0, UPT, UR4, 0x4, UPT ;  /* 0x000000040400788c */ /* 0x000fc8000bf05270 */
[----:B------:R-:W-:Y:S02]  /*2820*/  USEL UR6, URZ, 0x1, UP0 ;  /* 0x00000001ff067887 */ /* 0x000fe40008000000 */
[----:B------:R-:W-:-:S04]  /*2830*/  USEL UR4, UR4, URZ, UP0 ;  /* 0x000000ff04047287 */ /* 0x000fc80008000000 */
[----:B------:R-:W-:Y:S01]  /*2840*/  ULEA UR5, UR4, UR7, 0x3 ;  /* 0x0000000704057291 */ /* 0x000fe2000f8e18ff */
[----:B------:R-:W-:-:S04]  /*2850*/  LOP3.LUT R2, R2, UR6, RZ, 0x3c, !PT ;  /* 0x0000000602027c12 */ /* 0x000fc8000f8e3cff */
[----:B-1----:R-:W-:-:S04]  /*2860*/  SHF.L.U32 R3, R2, 0x1f, RZ ;  /* 0x0000001f02037819 */ /* 0x002fc800000006ff */
[----:B------:R-:W1:Y:S02]  /*2870*/  SYNCS.PHASECHK.TRANS64.TRYWAIT P0, [UR5], R3 ;  /* 0x00000003ff0075a7 */ /* 0x000e640008001105 */
[----:B-1----:R-:W-:Y:S05]  /*2880*/  @!P0 BRA `(.L_x_45) ;  /* 0x0000004c00708947 */ /* 0x002fea0003800000 */
.L_x_131:
[----:B------:R-:W-:-:S04]  /*2890*/  UIADD3 UR4, UPT, UPT, UR4, 0x1, URZ ;  /* 0x0000000104047890 */ /* 0x000fc8000fffe0ff */
[----:B------:R-:W-:-:S04]  /*28a0*/  UISETP.NE.AND UP0, UPT, UR4, 0x4, UPT ;  /* 0x000000040400788c */ /* 0x000fc8000bf05270 */
[----:B------:R-:W-:Y:S02]  /*28b0*/  USEL UR5, URZ, 0x1, UP0 ;  /* 0x00000001ff057887 */ /* 0x000fe40008000000 */
[----:B------:R-:W-:-:S04]  /*28c0*/  USEL UR4, UR4, URZ, UP0 ;  /* 0x000000ff04047287 */ /* 0x000fc80008000000 */
[----:B------:R-:W-:Y:S01]  /*28d0*/  ULEA UR4, UR4, UR7, 0x3 ;  /* 0x0000000704047291 */ /* 0x000fe2000f8e18ff */
[----:B------:R-:W-:-:S04]  /*28e0*/  LOP3.LUT R2, R2, UR5, RZ, 0x3c, !PT ;  /* 0x0000000502027c12 */ /* 0x000fc8000f8e3cff */
[----:B------:R-:W-:Y:S01]  /*28f0*/  SHF.L.U32 R2, R2, 0x1f, RZ ;  /* 0x0000001f02027819 */ /* 0x000fe200000006ff */
[----:B-1----:R-:W-:-:S07]  /*2900*/  IMAD.U32 R0, RZ, RZ, UR4 ;  /* 0x00000004ff007e24 */ /* 0x002fce000f8e00ff */
.L_x_46:
[----:B-1----:R1:W2:Y:S02]  /*2910*/  SYNCS.PHASECHK.TRANS64.TRYWAIT P0, [R0+URZ], R2 ;  /* 0x00000002000075a7 */ /* 0x0022a400080011ff */
[----:B--2---:R-:W-:Y:S05]  /*2920*/  @!P0 NANOSLEEP.SYNCS 0x989680 ;  /* 0x009896800000895d */ /* 0x004fea0003900000 */
[----:B------:R-:W2:Y:S02]  /*2930*/  @!P0 SYNCS.PHASECHK.TRANS64 P0, [R0+URZ], R2 ;  /* 0x00000002000085a7 */ /* 0x000ea400080010ff */
[----:B--2---:R-:W-:Y:S05]  /*2940*/  @P0 EXIT ;  /* 0x000000000000094d */ /* 0x004fea0003800000 */
[----:B------:R-:W-:Y:S05]  /*2950*/  BRA `(.L_x_46) ;  /* 0xfffffffc00ec7947 */ /* 0x000fea000383ffff */
.L_x_22:
[----:B------:R-:W-:-:S04]  /*2960*/  UISETP.NE.AND UP0, UPT, UR54, URZ, UPT ;  /* 0x000000ff3600728c */ /* 0x000fc8000bf05270 */
[----:B------:R-:W-:-:S09]  /*2970*/  UISETP.NE.OR UP0, UPT, UR22, 0x1, UP0 ;  /* 0x000000011600788c */ /* 0x000fd20008705670 */
[----:B------:R-:W-:Y:S05]  /*2980*/  BRA.U UP0, `(.L_x_47) ;  /* 0x0000000500487547 */ /* 0x000fea000b800000 */
[----:B------:R-:W-:Y:S01]  /*2990*/  ISETP.GE.U32.AND P2, PT, R0, 0x2, PT ;  /* 0x000000020000780c */ /* 0x000fe20003f46070 */
[----:B------:R-:W-:Y:S01]  /*29a0*/  IMAD.MOV.U32 R12, RZ, RZ, 0x1 ;  /* 0x00000001ff0c7424 */ /* 0x000fe200078e00ff */
[----:B------:R-:W-:Y:S02]  /*29b0*/  CS2R R10, SRZ ;  /* 0x00000000000a7805 */ /* 0x000fe4000001ff00 */
[----:B------:R-:W-:Y:S01]  /*29c0*/  CS2R R8, SRZ ;  /* 0x0000000000087805 */ /* 0x000fe2000001ff00 */
[----:B------:R-:W-:Y:S01]  /*29d0*/  UMOV UR6, 0x400 ;  /* 0x0000040000067882 */ /* 0x000fe20000000000 */
[----:B------:R-:W-:Y:S01]  /*29e0*/  UMOV UR5, URZ ;  /* 0x000000ff00057c82 */ /* 0x000fe20008000000 */
[----:B------:R-:W-:-:S12]  /*29f0*/  ULEA UR6, UR54, UR6, 0x18 ;  /* 0x0000000636067291 */ /* 0x000fd8000f8ec0ff */
.L_x_51:
[----:B------:R-:W-:Y:S02]  /*2a00*/  LEA R2, R8, UR6, 0x3 ;  /* 0x0000000608027c11 */ /* 0x000fe4000f8e18ff */
[----:B------:R-:W-:-:S03]  /*2a10*/  SHF.L.U32 R4, R9, 0x1f, RZ ;  /* 0x0000001f09047819 */ /* 0x000fc600000006ff */
[----:B------:R-:W-:Y:S01]  /*2a20*/  VIADD R5, R2, 0xf0 ;  /* 0x000000f002057836 */ /* 0x000fe20000000000 */
[----:B------:R-:W1:Y:S02]  /*2a30*/  SYNCS.PHASECHK.TRANS64.TRYWAIT P0, [R2+URZ+0xe0], R4 ;  /* 0x0000e004020075a7 */ /* 0x000e6400080011ff */
[----:B-1----:R-:W-:Y:S05]  /*2a40*/  @!P0 BRA `(.L_x_48) ;  /* 0x0000004c00188947 */ /* 0x002fea0003800000 */
.L_x_132:
[----:B------:R-:W-:Y:S01]  /*2a50*/  ULEA UR4, UR5, UR6, 0x3 ;  /* 0x0000000605047291 */ /* 0x000fe2000f8e18ff */
[----:B-1----:R-:W-:Y:S01]  /*2a60*/  PRMT R2, RZ, 0x654, R5 ;  /* 0x00000654ff027816 */ /* 0x002fe20000000005 */
[----:B------:R-:W-:Y:S01]  /*2a70*/  @!P2 IMAD.MOV.U32 R4, RZ, RZ, 0x10 ;  /* 0x00000010ff04a424 */ /* 0x000fe200078e00ff */
[----:B------:R-:W-:Y:S01]  /*2a80*/  SHF.L.U32 R5, R12, 0x1f, RZ ;  /* 0x0000001f0c057819 */ /* 0x000fe200000006ff */
[----:B------:R-:W-:Y:S01]  /*2a90*/  UIADD3 UR7, UPT, UPT, UR4, 0x80, URZ ;  /* 0x0000008004077890 */ /* 0x000fe2000fffe0ff */
[----:B------:R1:W-:Y:S05]  /*2aa0*/  SYNCS.ARRIVE.TRANS64.RED.A1T0 RZ, [R2+URZ], RZ ;  /* 0x000000ff02ff79a7 */ /* 0x0003ea00081004ff */
[----:B------:R-:W-:Y:S01]  /*2ab0*/  IMAD.U32 R6, RZ, RZ, UR7 ;  /* 0x00000007ff067e24 */ /* 0x000fe2000f8e00ff */
[----:B------:R-:W2:Y:S04]  /*2ac0*/  SYNCS.PHASECHK.TRANS64.TRYWAIT P0, [UR4+0x90], R5 ;  /* 0x00009005ff0075a7 */ /* 0x000ea80008001104 */
[----:B------:R-:W-:Y:S01]  /*2ad0*/  PRMT R6, R0, 0x654, R6 ;  /* 0x0000065400067816 */ /* 0x000fe20000000006 */
[----:B-12---:R-:W-:Y:S06]  /*2ae0*/  @!P0 BRA `(.L_x_49) ;  /* 0x0000004c00048947 */ /* 0x006fec0003800000 */
.L_x_134:
[----:B------:R-:W-:Y:S01]  /*2af0*/  ULEA UR8, UR5, UR6, 0x4 ;  /* 0x0000000605087291 */ /* 0x000fe2000f8e20ff */
[----:B------:R-:W-:Y:S01]  /*2b00*/  SEL R3, R6, R3, !P2 ;  /* 0x0000000306037207 */ /* 0x000fe20005000000 */
[----:B------:R-:W-:Y:S01]  /*2b10*/  UIADD3 UR9, UPT, UPT, UR4, 0x80, URZ ;  /* 0x0000008004097890 */ /* 0x000fe2000fffe0ff */
[----:B-1----:R-:W-:Y:S01]  /*2b20*/  LEA R2, R11, UR6, 0x3 ;  /* 0x000000060b027c11 */ /* 0x002fe2000f8e18ff */
[----:B------:R-:W-:Y:S01]  /*2b30*/  UIADD3 UR8, UPT, UPT, UR8, 0x110, URZ ;  /* 0x0000011008087890 */ /* 0x000fe2000fffe0ff */
[----:B------:R1:W-:Y:S01]  /*2b40*/  @!P2 SYNCS.ARRIVE.TRANS64.RED RZ, [R3+URZ], R4 ;  /* 0x0000000403ffa9a7 */ /* 0x0003e200080004ff */
[----:B------:R-:W-:Y:S01]  /*2b50*/  UIADD3 UR4, UPT, UPT, UR5, 0x1, URZ ;  /* 0x0000000105047890 */ /* 0x000fe2000fffe0ff */
[----:B------:R-:W-:-:S03]  /*2b60*/  VIADD R8, R8, 0x1 ;  /* 0x0000000108087836 */ /* 0x000fc60000000000 */
[----:B------:R-:W-:Y:S02]  /*2b70*/  UISETP.NE.AND UP0, UPT, UR4, 0x2, UPT ;  /* 0x000000020400788c */ /* 0x000fe4000bf05270 */
[----:B------:R-:W-:Y:S01]  /*2b80*/  ISETP.NE.AND P0, PT, R8, 0x2, PT ;  /* 0x000000020800780c */ /* 0x000fe20003f05270 */
[----:B------:R-:W-:Y:S06]  /*2b90*/  UGETNEXTWORKID.BROADCAST [UR8], [UR9] ;  /* 0x00000000080073ca */ /* 0x000fec0008000100 */
[----:B------:R-:W-:Y:S02]  /*2ba0*/  USEL UR7, URZ, 0x1, UP0 ;  /* 0x00000001ff077887 */ /* 0x000fe40008000000 */
[----:B------:R-:W-:-:S04]  /*2bb0*/  USEL UR5, UR4, URZ, UP0 ;  /* 0x000000ff04057287 */ /* 0x000fc80008000000 */
[----:B------:R-:W-:Y:S02]  /*2bc0*/  LOP3.LUT R12, R12, UR7, RZ, 0x3c, !PT ;  /* 0x000000070c0c7c12 */ /* 0x000fe4000f8e3cff */
[----:B-1----:R-:W-:-:S04]  /*2bd0*/  SHF.L.U32 R4, R10, 0x1f, RZ ;  /* 0x0000001f0a047819 */ /* 0x002fc800000006ff */
[----:B------:R-:W1:Y:S02]  /*2be0*/  SYNCS.PHASECHK.TRANS64.TRYWAIT P1, [R2+URZ+0x80], R4 ;  /* 0x00008004020075a7 */ /* 0x000e6400080211ff */
[----:B-1----:R-:W-:Y:S05]  /*2bf0*/  @!P1 BRA `(.L_x_50) ;  /* 0x0000004800d89947 */ /* 0x002fea0003800000 */
.L_x_135:
[C---:B-1----:R-:W-:Y:S01]  /*2c00*/  LEA R4, R11.reuse, UR6, 0x4 ;  /* 0x000000060b047c11 */ /* 0x042fe2000f8e20ff */
[----:B------:R-:W-:Y:S01]  /*2c10*/  VIADD R2, R2, 0x90 ;  /* 0x0000009002027836 */ /* 0x000fe20000000000 */
[----:B------:R-:W-:Y:S01]  /*2c20*/  SEL R8, R8, RZ, P0 ;  /* 0x000000ff08087207 */ /* 0x000fe20000000000 */
[----:B------:R-:W-:-:S03]  /*2c30*/  VIADD R11, R11, 0x1 ;  /* 0x000000010b0b7836 */ /* 0x000fc60000000000 */
[----:B------:R-:W1:Y:S01]  /*2c40*/  LDS.128 R4, [R4+0x110] ;  /* 0x0001100004047984 */ /* 0x000e620000000c00 */
[----:B------:R-:W-:Y:S02]  /*2c50*/  PRMT R2, RZ, 0x654, R2 ;  /* 0x00000654ff027816 */ /* 0x000fe40000000002 */
[C---:B------:R-:W-:Y:S01]  /*2c60*/  ISETP.NE.AND P1, PT, R11.reuse, 0x2, PT ;  /* 0x000000020b00780c */ /* 0x040fe20003f25270 */
[----:B------:R-:W-:Y:S01]  /*2c70*/  @!PT LDS RZ, [RZ] ;  /* 0x00000000fffff984 */ /* 0x000fe20000000800 */
[----:B------:R-:W-:Y:S01]  /*2c80*/  @!PT LDS RZ, [RZ] ;  /* 0x00000000fffff984 */ /* 0x000fe20000000800 */
[----:B------:R-:W-:Y:S01]  /*2c90*/  @!PT LDS RZ, [RZ] ;  /* 0x00000000fffff984 */ /* 0x000fe20000000800 */
[----:B------:R-:W-:Y:S01]  /*2ca0*/  @!PT LDS RZ, [RZ] ;  /* 0x00000000fffff984 */ /* 0x000fe20000000800 */
[----:B------:R2:W-:Y:S06]  /*2cb0*/  MEMBAR.ALL.CTA ;  /* 0x0000000000007992 */ /* 0x0005ec0000008000 */
[----:B--2---:R-:W2:Y:S01]  /*2cc0*/  FENCE.VIEW.ASYNC.S ;  /* 0x00000000000073c6 */ /* 0x004ea20000000000 */
[----:B------:R-:W-:Y:S01]  /*2cd0*/  SEL R11, R11, RZ, P1 ;  /* 0x000000ff0b0b7207 */ /* 0x000fe20000800000 */
[----:B--2---:R2:W-:Y:S01]  /*2ce0*/  SYNCS.ARRIVE.TRANS64.RED.A1T0 RZ, [R2+URZ], RZ ;  /* 0x000000ff02ff79a7 */ /* 0x0045e200081004ff */
[----:B-1----:R-:W-:-:S02]  /*2cf0*/  LOP3.LUT P3, RZ, R6, 0x1, RZ, 0xc0, !PT ;  /* 0x0000000106ff7812 */ /* 0x002fc4000786c0ff */
[----:B------:R-:W-:-:S04]  /*2d00*/  SEL R4, RZ, 0x1, P1 ;  /* 0x00000001ff047807 */ /* 0x000fc80000800000 */
[----:B------:R-:W-:Y:S02]  /*2d10*/  LOP3.LUT R10, R10, R4, RZ, 0x3c, !PT ;  /* 0x000000040a0a7212 */ /* 0x000fe400078e3cff */
[----:B--2---:R-:W-:-:S04]  /*2d20*/  SEL R2, RZ, 0x1, P0 ;  /* 0x00000001ff027807 */ /* 0x004fc80000000000 */
[----:B------:R-:W-:Y:S01]  /*2d30*/  LOP3.LUT R9, R9, R2, RZ, 0x3c, !PT ;  /* 0x0000000209097212 */ /* 0x000fe200078e3cff */
[----:B------:R-:W-:Y:S06]  /*2d40*/  @P3 BRA `(.L_x_51) ;  /* 0xfffffffc002c3947 */ /* 0x000fec000383ffff */
[----:B------:R-:W-:Y:S01]  /*2d50*/  ULEA UR4, UR5, UR6, 0x3 ;  /* 0x0000000605047291 */ /* 0x000fe2000f8e18ff */
[----:B------:R-:W-:-:S08]  /*2d60*/  SHF.L.U32 R2, R12, 0x1f, RZ ;  /* 0x0000001f0c027819 */ /* 0x000fd000000006ff */
[----:B------:R-:W1:Y:S02]  /*2d70*/  SYNCS.PHASECHK.TRANS64 P0, [UR4+0x90], R2 ;  /* 0x00009002ff0075a7 */ /* 0x000e640008001004 */
[----:B-1----:R-:W-:Y:S05]  /*2d80*/  @P0 BRA `(.L_x_52) ;  /* 0x0000000000080947 */ /* 0x002fea0003800000 */
[----:B------:R-:W1:Y:S02]  /*2d90*/  SYNCS.PHASECHK.TRANS64.TRYWAIT P0, [UR4+0x90], R2 ;  /* 0x00009002ff0075a7 */ /* 0x000e640008001104 */
[----:B-1----:R-:W-:Y:S05]  /*2da0*/  @!P0 BRA `(.L_x_53) ;  /* 0x0000004800808947 */ /* 0x002fea0003800000 */
.L_x_52:
[----:B------:R-:W-:-:S04]  /*2db0*/  UIADD3 UR7, UPT, UPT, UR5, 0x1, URZ ;  /* 0x0000000105077890 */ /* 0x000fc8000fffe0ff */
[----:B------:R-:W-:-:S04]  /*2dc0*/  UISETP.NE.AND UP0, UPT, UR7, 0x2, UPT ;  /* 0x000000020700788c */ /* 0x000fc8000bf05270 */
[----:B------:R-:W-:Y:S02]  /*2dd0*/  USEL UR8, URZ, 0x1, UP0 ;  /* 0x00000001ff087887 */ /* 0x000fe40008000000 */
[----:B------:R-:W-:-:S04]  /*2de0*/  USEL UR7, UR7, URZ, UP0 ;  /* 0x000000ff07077287 */ /* 0x000fc80008000000 */
[----:B------:R-:W-:Y:S01]  /*2df0*/  ULEA UR7, UR7, UR6, 0x3 ;  /* 0x0000000607077291 */ /* 0x000fe2000f8e18ff */
[----:B-1----:R-:W-:-:S04]  /*2e00*/  LOP3.LUT R2, R12, UR8, RZ, 0x3c, !PT ;  /* 0x000000080c027c12 */ /* 0x002fc8000f8e3cff */
[----:B------:R-:W-:-:S04]  /*2e10*/  SHF.L.U32 R0, R2, 0x1f, RZ ;  /* 0x0000001f02007819 */ /* 0x000fc800000006ff */
[----:B------:R-:W1:Y:S02]  /*2e20*/  SYNCS.PHASECHK.TRANS64 P0, [UR7+0x90], R0 ;  /* 0x00009000ff0075a7 */ /* 0x000e640008001007 */
[----:B-1----:R-:W-:Y:S05]  /*2e30*/  @P0 EXIT ;  /* 0x000000000000094d */ /* 0x002fea0003800000 */
[----:B------:R-:W-:Y:S02]  /*2e40*/  SHF.L.U32 R2, R2, 0x1f, RZ ;  /* 0x0000001f02027819 */ /* 0x000fe400000006ff */
[----:B------:R-:W-:-:S07]  /*2e50*/  MOV R0, UR7 ;  /* 0x0000000700007c02 */ /* 0x000fce0008000f00 */
.L_x_54:
[----:B-1----:R1:W2:Y:S02]  /*2e60*/  SYNCS.PHASECHK.TRANS64.TRYWAIT P0, [R0+URZ+0x90], R2 ;  /* 0x00009002000075a7 */ /* 0x0022a400080011ff */
[----:B--2---:R-:W-:Y:S05]  /*2e70*/  @!P0 NANOSLEEP.SYNCS 0x989680 ;  /* 0x009896800000895d */ /* 0x004fea0003900000 */
[----:B------:R-:W2:Y:S02]  /*2e80*/  @!P0 SYNCS.PHASECHK.TRANS64 P0, [R0+URZ+0x90], R2 ;  /* 0x00009002000085a7 */ /* 0x000ea400080010ff */
[----:B--2---:R-:W-:Y:S05]  /*2e90*/  @P0 EXIT ;  /* 0x000000000000094d */ /* 0x004fea0003800000 */
[----:B------:R-:W-:Y:S05]  /*2ea0*/  BRA `(.L_x_54) ;  /* 0xfffffffc00ec7947 */ /* 0x000fea000383ffff */
.L_x_47:
[----:B------:R-:W-:Y:S05]  /*2eb0*/  BRA.U UP4, `(.L_x_55) ;  /* 0x0000000d049c7547 */ /* 0x000fea000b800000 */
[----:B------:R-:W-:Y:S01]  /*2ec0*/  UMOV UR4, 0x40 ;  /* 0x0000004000047882 */ /* 0x000fe20000000000 */
[----:B------:R-:W-:Y:S01]  /*2ed0*/  NOP ;  /* 0x0000000000007918 */ /* 0x000fe20000000000 */
[----:B------:R-:W-:Y:S01]  /*2ee0*/  ULEA UR5, UR54, UR4, 0x18 ;  /* 0x0000000436057291 */ /* 0x000fe2000f8ec0ff */
[----:B------:R-:W-:Y:S02]  /*2ef0*/  UMOV UR6, 0x400 ;  /* 0x0000040000067882 */ /* 0x000fe40000000000 */
[----:B------:R-:W-:-:S06]  /*2f00*/  ULEA UR6, UR54, UR6, 0x18 ;  /* 0x0000000636067291 */ /* 0x000fcc000f8ec0ff */
[----:B------:R-:W1:Y:S02]  /*2f10*/  LDS.U8 R0, [UR5+0x1c] ;  /* 0x00001c05ff007984 */ /* 0x000e640008000000 */
[----:B-1----:R-:W-:-:S13]  /*2f20*/  ISETP.NE.AND P0, PT, R0, RZ, PT ;  /* 0x000000ff0000720c */ /* 0x002fda0003f05270 */
[----:B------:R-:W-:Y:S05]  /*2f30*/  @P0 BRA `(.L_x_56) ;  /* 0x0000000000580947 */ /* 0x000fea0003800000 */
[----:B------:R-:W-:-:S13]  /*2f40*/  ELECT P0, URZ, PT ;  /* 0x0000000000ff782f */ /* 0x000fda0003800000 */
[----:B------:R-:W-:Y:S05]  /*2f50*/  @!P0 BRA `(.L_x_57) ;  /* 0x0000000000608947 */ /* 0x000fea0003800000 */
[----:B------:R-:W-:Y:S01]  /*2f60*/  UMOV UR4, 0x10 ;  /* 0x0000001000047882 */ /* 0x000fe20000000000 */
[----:B------:R-:W-:Y:S01]  /*2f70*/  HFMA2 R0, -RZ, RZ, 0, 5.9604644775390625e-08 ;  /* 0x00000001ff007431 */ /* 0x000fe200000001ff */
[----:B------:R-:W-:-:S03]  /*2f80*/  MOV R3, 0xffff ;  /* 0x0000ffff00037802 */ /* 0x000fc60000000f00 */
[----:B------:R-:W-:Y:S04]  /*2f90*/  DEPBAR.LE SB1, 0x36 ;  /* 0x00009d800000791a */ /* 0x000fe80000000000 */
[----:B------:R-:W1:Y:S02]  /*2fa0*/  UTCATOMSWS.FIND_AND_SET.ALIGN UP0, UR4, UR4 ;  /* 0x00000004000475e3 */ /* 0x000e640008000800 */
[----:B-1----:R-:W-:Y:S01]  /*2fb0*/  MOV R4, UR4 ;  /* 0x0000000400047c02 */ /* 0x002fe20008000f00 */
[----:B------:R-:W-:Y:S06]  /*2fc0*/  BRA.U UP0, `(.L_x_58) ;  /* 0x0000000100187547 */ /* 0x000fec000b800000 */
.L_x_59:
[----:B------:R-:W-:Y:S05]  /*2fd0*/  NANOSLEEP 0x64 ;  /* 0x000000640000795d */ /* 0x000fea0003800000 */
[----:B------:R-:W-:-:S05]  /*2fe0*/  UMOV UR4, 0x10 ;  /* 0x0000001000047882 */ /* 0x000fca0000000000 */
[----:B------:R-:W-:Y:S04]  /*2ff0*/  DEPBAR.LE SB1, 0x36 ;  /* 0x00009d800000791a */ /* 0x000fe80000000000 */
[----:B------:R-:W1:Y:S02]  /*3000*/  UTCATOMSWS.FIND_AND_SET.ALIGN UP0, UR4, UR4 ;  /* 0x00000004000475e3 */ /* 0x000e640008000800 */
[----:B-1----:R-:W-:Y:S01]  /*3010*/  MOV R4, UR4 ;  /* 0x0000000400047c02 */ /* 0x002fe20008000f00 */
[----:B------:R-:W-:Y:S05]  /*3020*/  BRA.U !UP0, `(.L_x_59) ;  /* 0xfffffffd08e87547 */ /* 0x000fea000b83ffff */
.L_x_58:
[-C--:B------:R-:W-:Y:S02]  /*3030*/  SHF.L.U32 R3, R3, R4.reuse, RZ ;  /* 0x0000000403037219 */ /* 0x080fe400000006ff */
[----:B------:R-:W-:Y:S01]  /*3040*/  SHF.L.U32 R0, R0, R4, RZ ;  /* 0x0000000400007219 */ /* 0x000fe200000006ff */
[----:B------:R-:W-:Y:S02]  /*3050*/  IMAD.SHL.U32 R4, R4, 0x20, RZ ;  /* 0x0000002004047824 */ /* 0x000fe400078e00ff */
[----:B------:R1:W-:Y:S04]  /*3060*/  ATOMS.OR RZ, [UR5+0x14], R3 ;  /* 0x00001403ffff798c */ /* 0x0003e8000b000005 */
[----:B------:R1:W-:Y:S04]  /*3070*/  ATOMS.OR RZ, [UR5+0x18], R0 ;  /* 0x00001800ffff798c */ /* 0x0003e8000b000005 */
[----:B------:R1:W-:Y:S01]  /*3080*/  STS [UR6+0x130], R4 ;  /* 0x00013004ff007988 */ /* 0x0003e20008000806 */
[----:B------:R-:W-:Y:S05]  /*3090*/  BRA `(.L_x_57) ;  /* 0x0000000000107947 */ /* 0x000fea0003800000 */
.L_x_56:
[----:B------:R-:W-:Y:S02]  /*30a0*/  MOV R0, 0xffffffff ;  /* 0xffffffff00007802 */ /* 0x000fe40000000f00 */
[----:B------:R-:W-:-:S03]  /*30b0*/  MOV R4, 0x30e0 ;  /* 0x000030e000047802 */ /* 0x000fc60000000f00 */
[----:B------:R1:W-:Y:S04]  /*30c0*/  STS [UR6+0x130], R0 ;  /* 0x00013000ff007988 */ /* 0x0003e80008000806 */
[----:B-1---5:R-:W-:Y:S05]  /*30d0*/  CALL.REL.NOINC `($__internal_1_$__cuda_sm10x_tcgen05_guardrail_trap_phase_invalid_during_alloc) ;  /* 0x0000004c00587944 */ /* 0x022fea0003c00000 */
.L_x_57:
[----:B------:R-:W-:Y:S05]  /*30e0*/  WARPSYNC.ALL ;  /* 0x0000000000007948 */ /* 0x000fea0003800000 */
[----:B------:R-:W2:Y:S01]  /*30f0*/  S2UR UR4, SR_CgaCtaId ;  /* 0x00000000000479c3 */ /* 0x000ea20000008800 */
[----:B------:R-:W-:Y:S01]  /*3100*/  UMOV UR17, 0x400 ;  /* 0x0000040000117882 */ /* 0x000fe20000000000 */
[----:B------:R-:W-:-:S06]  /*3110*/  NOP ;  /* 0x0000000000007918 */ /* 0x000fcc0000000000 */
[----:B------:R-:W-:Y:S06]  /*3120*/  BAR.ARV 0x6, 0xa0 ;  /* 0x0182800000007b1d */ /* 0x000fec0000002000 */
[----:B------:R-:W3:Y:S01]  /*3130*/  LDCU UR5, c[0x0][0x38c] ;  /* 0x00007180ff0577ac */ /* 0x000ee20008000800 */
[----:B------:R-:W-:Y:S01]  /*3140*/  LOP3.LUT R2, R2, 0xffff, RZ, 0xc0, !PT ;  /* 0x0000ffff02027812 */ /* 0x000fe200078ec0ff */
[----:B------:R-:W-:Y:S01]  /*3150*/  IMAD.MOV.U32 R11, RZ, RZ, 0x1 ;  /* 0x00000001ff0b7424 */ /* 0x000fe200078e00ff */
[----:B------:R-:W-:Y:S01]  /*3160*/  CS2R R8, SRZ ;  /* 0x0000000000087805 */ /* 0x000fe2000001ff00 */
[----:B------:R-:W4:Y:S01]  /*3170*/  LDCU UR8, c[0x0][0x38c] ;  /* 0x00007180ff0877ac */ /* 0x000f220008000800 */
[----:B------:R-:W-:Y:S01]  /*3180*/  R2UR UR19, R2 ;  /* 0x00000000021372ca */ /* 0x000fe200000e0000 */
[----:B------:R-:W-:Y:S01]  /*3190*/  IMAD.MOV.U32 R10, RZ, RZ, RZ ;  /* 0x000000ffff0a7224 */ /* 0x000fe200078e00ff */
[----:B------:R-:W-:Y:S01]  /*31a0*/  UMOV UR22, URZ ;  /* 0x000000ff00167c82 */ /* 0x000fe20008000000 */
[----:B------:R-:W-:Y:S01]  /*31b0*/  UMOV UR14, URZ ;  /* 0x000000ff000e7c82 */ /* 0x000fe20008000000 */
[----:B--2---:R-:W-:Y:S01]  /*31c0*/  ULEA UR17, UR4, UR17, 0x18 ;  /* 0x0000001104117291 */ /* 0x004fe2000f8ec0ff */
[----:B------:R-:W-:Y:S01]  /*31d0*/  UMOV UR26, 0x0 ;  /* 0x00000000001a7882 */ /* 0x000fe20000000000 */
[----:B------:R-:W-:-:S02]  /*31e0*/  UMOV UR27, 0x4100490 ;  /* 0x04100490001b7882 */ /* 0x000fc40000000000 */
[----:B------:R-:W-:Y:S02]  /*31f0*/  UIADD3 UR6, UPT, UPT, UR17, 0x3400, URZ ;  /* 0x0000340011067890 */ /* 0x000fe4000fffe0ff */
[----:B------:R-:W-:Y:S02]  /*3200*/  UIADD3 UR7, UPT, UPT, UR17, 0x7400, URZ ;  /* 0x0000740011077890 */ /* 0x000fe4000fffe0ff */
[----:B---3--:R-:W-:Y:S01]  /*3210*/  UIADD3 UR5, UPT, UPT, UR5, 0x1f, URZ ;  /* 0x0000001f05057890 */ /* 0x008fe2000fffe0ff */
[----:B-1----:R-:W1:Y:S01]  /*3220*/  LDS R0, [UR17+0x130] ;  /* 0x00013011ff007984 */ /* 0x002e620008000800 */
[----:B------:R-:W-:Y:S02]  /*3230*/  USHF.R.U32.HI UR6, URZ, 0x4, UR6 ;  /* 0x00000004ff067899 */ /* 0x000fe40008011606 */
[----:B------:R-:W-:Y:S02]  /*3240*/  USHF.R.S32.HI UR4, URZ, 0x1f, UR5 ;  /* 0x0000001fff047899 */ /* 0x000fe40008011405 */
[----:B------:R-:W-:-:S02]  /*3250*/  ULOP3.LUT UR6, UR6, 0x3fff, URZ, 0xc0, !UPT ;  /* 0x00003fff06067892 */ /* 0x000fc4000f8ec0ff */
[----:B------:R-:W-:Y:S02]  /*3260*/  ULEA.HI UR4, UR4, UR5, URZ, 0x5 ;  /* 0x0000000504047291 */ /* 0x000fe4000f8f28ff */
[----:B------:R-:W-:Y:S02]  /*3270*/  USHF.R.U32.HI UR5, URZ, 0x4, UR7 ;  /* 0x00000004ff057899 */ /* 0x000fe40008011607 */
[----:B------:R-:W-:Y:S02]  /*3280*/  USHF.R.S32.HI UR28, URZ, 0x5, UR4 ;  /* 0x00000005ff1c7899 */ /* 0x000fe40008011404 */
[----:B------:R-:W-:Y:S02]  /*3290*/  ULOP3.LUT UR5, UR5, 0x3fff, URZ, 0xc0, !UPT ;  /* 0x00003fff05057892 */ /* 0x000fe4000f8ec0ff */
[----:B------:R-:W-:Y:S02]  /*32a0*/  UISETP.LT.AND UP0, UPT, UR28, 0x1, UPT ;  /* 0x000000011c00788c */ /* 0x000fe4000bf01270 */
[----:B------:R-:W-:-:S02]  /*32b0*/  ULOP3.LUT UR20, UR6, 0x10000, URZ, 0xfc, !UPT ;  /* 0x0001000006147892 */ /* 0x000fc4000f8efcff */
[----:B------:R-:W-:Y:S02]  /*32c0*/  USEL UR29, UR28, 0x1, !UP0 ;  /* 0x000000011c1d7887 */ /* 0x000fe4000c000000 */
[----:B------:R-:W-:Y:S02]  /*32d0*/  ULOP3.LUT UR21, UR5, 0x10000, URZ, 0xfc, !UPT ;  /* 0x0001000005157892 */ /* 0x000fe4000f8efcff */
[----:B------:R-:W-:Y:S02]  /*32e0*/  UIADD3 UR29, UPT, UPT, -UR29, URZ, URZ ;  /* 0x000000ff1d1d7290 */ /* 0x000fe4000fffe1ff */
[----:B----4-:R-:W-:Y:S01]  /*32f0*/  UISETP.GE.AND UP4, UPT, UR8, 0x1, UPT ;  /* 0x000000010800788c */ /* 0x010fe2000bf86270 */
[----:B------:R-:W-:Y:S01]  /*3300*/  UMOV UR24, 0x0 ;  /* 0x0000000000187882 */ /* 0x000fe20000000000 */
[----:B------:R-:W-:Y:S01]  /*3310*/  UMOV UR25, 0x4100490 ;  /* 0x0410049000197882 */ /* 0x000fe20000000000 */
[----:B-1----:R-:W-:-:S15]  /*3320*/  R2UR UR30, R0 ;  /* 0x00000000001e72ca */ /* 0x002fde00000e0000 */
.L_x_66:
[----:B------:R-:W-:Y:S02]  /*3330*/  LEA R0, R10, UR17, 0x3 ;  /* 0x000000110a007c11 */ /* 0x000fe4000f8e18ff */
[----:B------:R-:W-:Y:S02]  /*3340*/  SHF.L.U32 R2, R9, 0x1f, RZ ;  /* 0x0000001f09027819 */ /* 0x000fe400000006ff */
[----:B------:R-:W-:Y:S01]  /*3350*/  PLOP3.LUT P0, PT, PT, PT, UP4, 0x80, 0x8 ;  /* 0x000000000008781c */ /* 0x000fe20003f0f048 */
[----:B------:R-:W-:Y:S01]  /*3360*/  VIADD R3, R0, 0x90 ;  /* 0x0000009000037836 */ /* 0x000fe20000000000 */
[----:B-1----:R-:W1:Y:S02]  /*3370*/  SYNCS.PHASECHK.TRANS64.TRYWAIT P1, [R0+URZ+0x80], R2 ;  /* 0x00008002000075a7 */ /* 0x002e6400080211ff */
[----:B-1-3--:R-:W-:Y:S09]  /*3380*/  @!P1 BRA `(.L_x_60) ;  /* 0x0000004400209947 */ /* 0x00aff20003800000 */
.L_x_137:
[----:B------:R-:W-:Y:S01]  /*3390*/  LEA R4, R10, UR17, 0x4 ;  /* 0x000000110a047c11 */ /* 0x000fe2000f8e20ff */
[----:B------:R-:W-:Y:S01]  /*33a0*/  @UP4 ULEA UR4, UR14, UR17, 0x3 ;  /* 0x000000110e044291 */ /* 0x000fe2000f8e18ff */
[----:B------:R-:W-:Y:S01]  /*33b0*/  PLOP3.LUT P2, PT, PT, PT, PT, 0x80, 0x8 ;  /* 0x000000000008781c */ /* 0x000fe20003f4f070 */
[----:B------:R-:W-:Y:S01]  /*33c0*/  ULEA UR23, UR22, UR17, 0x3 ;  /* 0x0000001116177291 */ /* 0x000fe2000f8e18ff */
[----:B------:R-:W-:Y:S02]  /*33d0*/  PRMT R3, RZ, 0x654, R3 ;  /* 0x00000654ff037816 */ /* 0x000fe40000000003 */
[----:B------:R-:W2:Y:S01]  /*33e0*/  LDS.128 R4, [R4+0x110] ;  /* 0x0001100004047984 */ /* 0x000ea20000000c00 */
[----:B-1----:R-:W-:Y:S02]  /*33f0*/  @P0 SHF.L.U32 R2, R8, 0x1f, RZ ;  /* 0x0000001f08020819 */ /* 0x002fe400000006ff */
[----:B------:R-:W-:Y:S01]  /*3400*/  SHF.L.U32 R0, R11, 0x1f, RZ ;  /* 0x0000001f0b007819 */ /* 0x000fe200000006ff */
[----:B------:R-:W-:Y:S01]  /*3410*/  @!PT LDS RZ, [RZ] ;  /* 0x00000000fffff984 */ /* 0x000fe20000000800 */
[----:B------:R-:W-:Y:S01]  /*3420*/  @!PT LDS RZ, [RZ] ;  /* 0x00000000fffff984 */ /* 0x000fe20000000800 */
[----:B------:R-:W-:Y:S01]  /*3430*/  @!PT LDS RZ, [RZ] ;  /* 0x00000000fffff984 */ /* 0x000fe20000000800 */
[----:B------:R-:W-:Y:S01]  /*3440*/  @!PT LDS RZ, [RZ] ;  /* 0x00000000fffff984 */ /* 0x000fe20000000800 */
[----:B------:R1:W-:Y:S06]  /*3450*/  MEMBAR.ALL.CTA ;  /* 0x0000000000007992 */ /* 0x0003ec0000008000 */
[----:B-1----:R-:W1:Y:S02]  /*3460*/  FENCE.VIEW.ASYNC.S ;  /* 0x00000000000073c6 */ /* 0x002e640000000000 */
[----:B-1----:R1:W-:Y:S01]  /*3470*/  SYNCS.ARRIVE.TRANS64.RED.A1T0 RZ, [R3+URZ], RZ ;  /* 0x000000ff03ff79a7 */ /* 0x0023e200081004ff */
[----:B------:R1:W3:Y:S01]  /*3480*/  @P0 SYNCS.PHASECHK.TRANS64.TRYWAIT P2, [UR4], R2 ;  /* 0x00000002ff0005a7 */ /* 0x0002e20008041104 */
[----:B------:R-:W-:Y:S01]  /*3490*/  ULEA.HI UR4, UR22, UR22, URZ, 0x1 ;  /* 0x0000001616047291 */ /* 0x000fe2000f8f08ff */
[----:B--2---:R-:W-:-:S03]  /*34a0*/  LOP3.LUT P1, RZ, R6, 0x1, RZ, 0xc0, !PT ;  /* 0x0000000106ff7812 */ /* 0x004fc6000782c0ff */
[----:B------:R-:W-:Y:S02]  /*34b0*/  USHF.L.U32 UR18, UR4, 0x5, URZ ;  /* 0x0000000504127899 */ /* 0x000fe400080006ff */
[----:B------:R-:W-:Y:S02]  /*34c0*/  ULOP3.LUT UR4, UR4, 0xffe, URZ, 0xc0, !UPT ;  /* 0x00000ffe04047892 */ /* 0x000fe4000f8ec0ff */
[----:B------:R-:W-:Y:S02]  /*34d0*/  ULOP3.LUT UR18, UR18, 0xffffffc0, URZ, 0xc0, !UPT ;  /* 0xffffffc012127892 */ /* 0x000fe4000f8ec0ff */
[----:B------:R-:W-:Y:S02]  /*34e0*/  UIADD3 UR4, UPT, UPT, -UR4, UR22, URZ ;  /* 0x0000001604047290 */ /* 0x000fe4000fffe1ff */
[----:B------:R-:W-:Y:S01]  /*34f0*/  UIADD3 UR18, UPT, UPT, UR30, UR18, URZ ;  /* 0x000000121e127290 */ /* 0x000fe2000fffe0ff */
[----:B------:R-:W2:Y:S03]  /*3500*/  SYNCS.PHASECHK.TRANS64.TRYWAIT P0, [UR23+0xc0], R0 ;  /* 0x0000c000ff0075a7 */ /* 0x000ea60008001117 */
[----:B------:R-:W-:Y:S01]  /*3510*/  ULEA UR18, UR4, UR18, 0x14 ;  /* 0x0000001204127291 */ /* 0x000fe2000f8ea0ff */
[----:B-123--:R-:W-:Y:S11]  /*3520*/  @!P0 BRA `(.L_x_61) ;  /* 0x0000004000cc8947 */ /* 0x00eff60003800000 */
.L_x_139:
[----:B------:R-:W-:Y:S01]  /*3530*/  IADD3 R10, PT, PT, R10, 0x1, RZ ;  /* 0x000000010a0a7810 */ /* 0x000fe20007ffe0ff */
[----:B------:R-:W-:Y:S06]  /*3540*/  BRA.U !UP4, `(.L_x_62) ;  /* 0x000000010c987547 */ /* 0x000fec000b800000 */
[----:B------:R-:W-:Y:S01]  /*3550*/  UPLOP3.LUT UP2, UPT, UPT, UPT, UPT, 0x40, 0x4 ;  /* 0x000000000004789c */ /* 0x000fe20003f4e870 */
[----:B------:R-:W-:Y:S01]  /*3560*/  UMOV UR16, UR29 ;  /* 0x0000001d00107c82 */ /* 0x000fe20008000000 */
[----:B------:R-:W-:Y:S01]  /*3570*/  UMOV UR15, UR28 ;  /* 0x0000001c000f7c82 */ /* 0x000fe20008000000 */
[----:B------:R-:W-:-:S08]  /*3580*/  UMOV UR6, UR14 ;  /* 0x0000000e00067c82 */ /* 0x000fd00008000000 */
.L_x_65:
[----:B------:R-:W-:Y:S02]  /*3590*/  UIADD3 UR16, UPT, UPT, UR16, 0x1, URZ ;  /* 0x0000000110107890 */ /* 0x000fe4000fffe0ff */
[----:B--2---:R-:W-:Y:S02]  /*35a0*/  ULEA UR5, UR6, UR17, 0x3 ;  /* 0x0000001106057291 */ /* 0x004fe4000f8e18ff */
[----:B------:R-:W-:Y:S01]  /*35b0*/  UISETP.NE.AND UP3, UPT, UR16, URZ, UPT ;  /* 0x000000ff1000728c */ /* 0x000fe2000bf65270 */
[----:B---3--:R-:W-:Y:S10]  /*35c0*/  @P2 BRA `(.L_x_63) ;  /* 0x00000000000c2947 */ /* 0x008ff40003800000 */
[----:B-1----:R-:W-:Y:S04]  /*35d0*/  SHF.L.U32 R2, R8, 0x1f, RZ ;  /* 0x0000001f08027819 */ /* 0x002fe800000006ff */
[----:B------:R-:W1:Y:S02]  /*35e0*/  SYNCS.PHASECHK.TRANS64.TRYWAIT P0, [UR5], R2 ;  /* 0x00000002ff0075a7 */ /* 0x000e640008001105 */
[----:B-1----:R-:W-:Y:S05]  /*35f0*/  @!P0 BRA `(.L_x_64) ;  /* 0x0000004000b08947 */ /* 0x002fea0003800000 */
.L_x_63:
[----:B------:R-:W-:Y:S01]  /*3600*/  UISETP.NE.AND UP0, UPT, UR15, 0x1, UPT ;  /* 0x000000010f00788c */ /* 0x000fe2000bf05270 */
[----:B------:R-:W-:Y:S01]  /*3610*/  PLOP3.LUT P2, PT, PT, PT, PT, 0x80, 0x8 ;  /* 0x000000000008781c */ /* 0x000fe20003f4f070 */
[----:B------:R-:W-:Y:S02]  /*3620*/  UIADD3 UR4, UPT, UPT, UR6, 0x1, URZ ;  /* 0x0000000106047890 */ /* 0x000fe4000fffe0ff */
[----:B------:R-:W-:Y:S02]  /*3630*/  ULEA UR12, UR6, UR21, 0x8 ;  /* 0x00000015060c7291 */ /* 0x000fe4000f8e40ff */
[----:B------:R-:W-:Y:S01]  /*3640*/  UISETP.NE.AND UP1, UPT, UR4, 0x4, UPT ;  /* 0x000000040400788c */ /* 0x000fe2000bf25270 */
[----:B------:R-:W-:Y:S01]  /*3650*/  PLOP3.LUT P0, PT, PT, PT, UP0, 0x80, 0x8 ;  /* 0x000000000008781c */ /* 0x000fe20003f0f008 */
[----:B------:R-:W-:Y:S02]  /*3660*/  UIADD3 UR10, UPT, UPT, UR12, 0x2, URZ ;  /* 0x000000020c0a7890 */ /* 0x000fe4000fffe0ff */
[----:B------:R-:W-:Y:S02]  /*3670*/  USEL UR7, URZ, 0x1, UP1 ;  /* 0x00000001ff077887 */ /* 0x000fe40008800000 */
[----:B------:R-:W-:Y:S02]  /*3680*/  USEL UR14, UR4, URZ, UP1 ;  /* 0x000000ff040e7287 */ /* 0x000fe40008800000 */
[----:B------:R-:W-:Y:S02]  /*3690*/  UIADD3 UR15, UPT, UPT, UR15, -0x1, URZ ;  /* 0xffffffff0f0f7890 */ /* 0x000fe4000fffe0ff */
[----:B------:R-:W-:Y:S01]  /*36a0*/  @UP0 ULEA UR4, UR14, UR17, 0x3 ;  /* 0x000000110e040291 */ /* 0x000fe2000f8e18ff */
[----:B------:R-:W-:Y:S01]  /*36b0*/  LOP3.LUT R8, R8, UR7, RZ, 0x3c, !PT ;  /* 0x0000000708087c12 */ /* 0x000fe2000f8e3cff */
[----:B------:R-:W-:Y:S01]  /*36c0*/  UIADD3 UR7, UPT, UPT, UR5, 0x20, URZ ;  /* 0x0000002005077890 */ /* 0x000fe2000fffe0ff */
[----:B------:R-:W-:Y:S02]  /*36d0*/  UMOV UR13, 0x80004020 ;  /* 0x80004020000d7882 */ /* 0x000fe40000000000 */
[----:B-1----:R-:W-:Y:S01]  /*36e0*/  @P0 SHF.L.U32 R0, R8, 0x1f, RZ ;  /* 0x0000001f08000819 */ /* 0x002fe200000006ff */
[----:B------:R-:W-:Y:S01]  /*36f0*/  UMOV UR5, 0x80004020 ;  /* 0x8000402000057882 */ /* 0x000fe20000000000 */
[----:B------:R-:W-:Y:S01]  /*3700*/  UMOV UR11, 0x80004020 ;  /* 0x80004020000b7882 */ /* 0x000fe20000000000 */
[----:B------:R-:W-:Y:S01]  /*3710*/  UMOV UR9, 0x80004020 ;  /* 0x8000402000097882 */ /* 0x000fe20000000000 */
[----:B------:R2:W3:Y:S01]  /*3720*/  @P0 SYNCS.PHASECHK.TRANS64.TRYWAIT P2, [UR4], R0 ;  /* 0x00000000ff0005a7 */ /* 0x0004e20008041104 */
[----:B------:R-:W-:Y:S03]  /*3730*/  ULEA UR4, UR6, UR20, 0x8 ;  /* 0x0000001406047291 */ /* 0x000fe6000f8e40ff */
[----:B------:R-:W-:Y:S01]  /*3740*/  UMOV UR6, UR14 ;  /* 0x0000000e00067c82 */ /* 0x000fe20008000000 */
[----:B------:R-:W-:Y:S05]  /*3750*/  UIADD3 UR8, UPT, UPT, UR4, 0x2, URZ ;  /* 0x0000000204087890 */ /* 0x000fea000fffe0ff */
[----:B------:R2:W-:Y:S01]  /*3760*/  UTCHMMA gdesc[UR4], gdesc[UR12], tmem[UR18], tmem[UR26], idesc[UR27], UP2 ;  /* 0x00ff1a0c040075ea */ /* 0x0005e20009000012 */
[----:B------:R-:W-:Y:S03]  /*3770*/  UPLOP3.LUT UP2, UPT, UPT, UPT, UPT, 0x80, 0x8 ;  /* 0x000000000008789c */ /* 0x000fe60003f4f070 */
[----:B------:R2:W-:Y:S01]  /*3780*/  UTCHMMA gdesc[UR8], gdesc[UR10], tmem[UR18], tmem[UR24], idesc[UR25], UPT ;  /* 0x00ff180a080075ea */ /* 0x0005e2000b800012 */
[----:B------:R2:W-:Y:S01]  /*3790*/  UTCBAR.MULTICAST [UR7], URZ, UR19 ;  /* 0x000000ff070073e9 */ /* 0x0005e20008000813 */
[----:B------:R-:W-:Y:S06]  /*37a0*/  BRA.U UP3, `(.L_x_65) ;  /* 0xfffffffd03787547 */ /* 0x000fec000b83ffff */
.L_x_62:
[----:B--2---:R-:W-:Y:S01]  /*37b0*/  UIADD3 UR4, UPT, UPT, UR22, 0x1, URZ ;  /* 0x0000000116047890 */ /* 0x004fe2000fffe0ff */
[C---:B------:R-:W-:Y:S01]  /*37c0*/  ISETP.NE.AND P0, PT, R10.reuse, 0x2, PT ;  /* 0x000000020a00780c */ /* 0x040fe20003f05270 */
[----:B------:R-:W-:Y:S02]  /*37d0*/  UIADD3 UR5, UPT, UPT, UR23, 0xa0, URZ ;  /* 0x000000a017057890 */ /* 0x000fe4000fffe0ff */
[----:B------:R-:W-:Y:S01]  /*37e0*/  UISETP.NE.AND UP0, UPT, UR4, 0x4, UPT ;  /* 0x000000040400788c */ /* 0x000fe2000bf05270 */
[----:B-1----:R-:W-:Y:S02]  /*37f0*/  SEL R0, RZ, 0x1, P0 ;  /* 0x00000001ff007807 */ /* 0x002fe40000000000 */
[----:B------:R-:W-:Y:S01]  /*3800*/  SEL R10, R10, RZ, P0 ;  /* 0x000000ff0a0a7207 */ /* 0x000fe20000000000 */
[----:B------:R-:W-:Y:S01]  /*3810*/  USEL UR6, URZ, 0x1, UP0 ;  /* 0x00000001ff067887 */ /* 0x000fe20008000000 */
[----:B------:R-:W-:Y:S01]  /*3820*/  LOP3.LUT R9, R9, R0, RZ, 0x3c, !PT ;  /* 0x0000000009097212 */ /* 0x000fe200078e3cff */
[----:B------:R-:W-:Y:S01]  /*3830*/  USEL UR22, UR4, URZ, UP0 ;  /* 0x000000ff04167287 */ /* 0x000fe20008000000 */
[----:B------:R1:W-:Y:S03]  /*3840*/  UTCBAR [UR5], URZ ;  /* 0x000000ff050073e9 */ /* 0x0003e600080000ff */
[----:B------:R-:W-:Y:S01]  /*3850*/  LOP3.LUT R11, R11, UR6, RZ, 0x3c, !PT ;  /* 0x000000060b0b7c12 */ /* 0x000fe2000f8e3cff */
[----:B------:R-:W-:Y:S07]  /*3860*/  @P1 BRA `(.L_x_66) ;  /* 0xfffffff800b01947 */ /* 0x000fee000383ffff */
[----:B------:R-:W2:Y:S01]  /*3870*/  S2UR UR8, SR_CgaCtaId ;  /* 0x00000000000879c3 */ /* 0x000ea20000008800 */
[----:B------:R-:W-:Y:S01]  /*3880*/  ELECT P0, URZ, PT ;  /* 0x0000000000ff782f */ /* 0x000fe20003800000 */
[----:B------:R-:W-:Y:S01]  /*3890*/  IMAD.MOV.U32 R0, RZ, RZ, 0x1 ;  /* 0x00000001ff007424 */ /* 0x000fe200078e00ff */
[----:B------:R-:W-:Y:S01]  /*38a0*/  UIADD3 UR17, UPT, UPT, UR17, 0xc0, URZ ;  /* 0x000000c011117890 */ /* 0x000fe2000fffe0ff */
[----:B------:R-:W-:Y:S01]  /*38b0*/  SHF.L.U32 R2, R11, 0x1f, RZ ;  /* 0x0000001f0b027819 */ /* 0x000fe200000006ff */
[----:B------:R-:W-:-:S03]  /*38c0*/  UMOV UR4, 0x40 ;  /* 0x0000004000047882 */ /* 0x000fc60000000000 */
[----:B------:R-:W-:Y:S01]  /*38d0*/  UVIRTCOUNT.DEALLOC.SMPOOL 0x80 ;  /* 0x000000800000784c */ /* 0x000fe20000000000 */
[----:B--2---:R-:W-:Y:S02]  /*38e0*/  ULEA UR8, UR8, UR4, 0x18 ;  /* 0x0000000408087291 */ /* 0x004fe4000f8ec0ff */
[----:B------:R-:W-:-:S07]  /*38f0*/  ULEA UR4, UR22, UR17, 0x3 ;  /* 0x0000001116047291 */ /* 0x000fce000f8e18ff */
[----:B------:R2:W-:Y:S02]  /*3900*/  @P0 STS.U8 [UR8+0x1c], R0 ;  /* 0x00001c00ff000988 */ /* 0x0005e40008000008 */
[----:B------:R-:W4:Y:S02]  /*3910*/  SYNCS.PHASECHK.TRANS64.TRYWAIT P0, [UR4], R2 ;  /* 0x00000002ff0075a7 */ /* 0x000f240008001104 */
[----:B--2-4-:R-:W-:Y:S05]  /*3920*/  @!P0 BRA `(.L_x_67) ;  /* 0x0000003c00fc8947 */ /* 0x014fea0003800000 */
.L_x_142:
[----:B------:R-:W-:-:S04]  /*3930*/  UIADD3 UR4, UPT, UPT, UR22, 0x1, URZ ;  /* 0x0000000116047890 */ /* 0x000fc8000fffe0ff */
[----:B------:R-:W-:-:S04]  /*3940*/  UISETP.NE.AND UP0, UPT, UR4, 0x4, UPT ;  /* 0x000000040400788c */ /* 0x000fc8000bf05270 */
[----:B------:R-:W-:Y:S02]  /*3950*/  USEL UR6, URZ, 0x1, UP0 ;  /* 0x00000001ff067887 */ /* 0x000fe40008000000 */
[----:B------:R-:W-:-:S04]  /*3960*/  USEL UR4, UR4, URZ, UP0 ;  /* 0x000000ff04047287 */ /* 0x000fc80008000000 */
[----:B-1----:R-:W-:Y:S01]  /*3970*/  ULEA UR5, UR4, UR17, 0x3 ;  /* 0x0000001104057291 */ /* 0x002fe2000f8e18ff */
[----:B--2---:R-:W-:-:S04]  /*3980*/  LOP3.LUT R2, R11, UR6, RZ, 0x3c, !PT ;  /* 0x000000060b027c12 */ /* 0x004fc8000f8e3cff */
[----:B------:R-:W-:-:S04]  /*3990*/  SHF.L.U32 R3, R2, 0x1f, RZ ;  /* 0x0000001f02037819 */ /* 0x000fc800000006ff */
[----:B------:R-:W1:Y:S02]  /*39a0*/  SYNCS.PHASECHK.TRANS64.TRYWAIT P0, [UR5], R3 ;  /* 0x00000003ff0075a7 */ /* 0x000e640008001105 */
[----:B-1----:R-:W-:Y:S05]  /*39b0*/  @!P0 BRA `(.L_x_68) ;  /* 0x0000003c00f08947 */ /* 0x002fea0003800000 */
.L_x_144:
        /* <DEDUP_REMOVED lines=9> */
.L_x_146:
[----:B------:R-:W-:-:S04]  /*3a50*/  UIADD3 UR4, UPT, UPT, UR4, 0x1, URZ ;  /* 0x0000000104047890 */ /* 0x000fc8000fffe0ff */
[----:B------:R-:W-:-:S04]  /*3a60*/  UISETP.NE.AND UP0, UPT, UR4, 0x4, UPT ;  /* 0x000000040400788c */ /* 0x000fc8000bf05270 */
[----:B------:R-:W-:Y:S02]  /*3a70*/  USEL UR5, URZ, 0x1, UP0 ;  /* 0x00000001ff057887 */ /* 0x000fe40008000000 */
[----:B------:R-:W-:-:S04]  /*3a80*/  USEL UR4, UR4, URZ, UP0 ;  /* 0x000000ff04047287 */ /* 0x000fc80008000000 */
[----:B------:R-:W-:Y:S01]  /*3a90*/  ULEA UR4, UR4, UR17, 0x3 ;  /* 0x0000001104047291 */ /* 0x000fe2000f8e18ff */
[----:B------:R-:W-:-:S04]  /*3aa0*/  LOP3.LUT R2, R2, UR5, RZ, 0x3c, !PT ;  /* 0x0000000502027c12 */ /* 0x000fc8000f8e3cff */
[----:B------:R-:W-:-:S04]  /*3ab0*/  SHF.L.U32 R2, R2, 0x1f, RZ ;  /* 0x0000001f02027819 */ /* 0x000fc800000006ff */
[----:B------:R-:W2:Y:S02]  /*3ac0*/  SYNCS.PHASECHK.TRANS64.TRYWAIT P0, [UR4], R2 ;  /* 0x00000002ff0075a7 */ /* 0x000ea40008001104 */
[----:B--2---:R-:W-:Y:S05]  /*3ad0*/  @!P0 BRA `(.L_x_70) ;  /* 0x0000003c00d88947 */ /* 0x004fea0003800000 */
.L_x_148:
[----:B------:R-:W-:Y:S01]  /*3ae0*/  NOP ;  /* 0x0000000000007918 */ /* 0x000fe20000000000 */
[----:B-1----:R-:W1:Y:S01]  /*3af0*/  LDS R0, [UR8+0x14] ;  /* 0x00001408ff007984 */ /* 0x002e620008000800 */
[----:B------:R-:W-:Y:S01]  /*3b00*/  ULOP3.LUT UR4, UR30, 0xffff, URZ, 0xc0, !UPT ;  /* 0x0000ffff1e047892 */ /* 0x000fe2000f8ec0ff */
[----:B------:R-:W-:Y:S01]  /*3b10*/  UMOV UR5, 0xffff ;  /* 0x0000ffff00057882 */ /* 0x000fe20000000000 */
[----:B------:R-:W-:Y:S02]  /*3b20*/  UMOV UR6, 0x1 ;  /* 0x0000000100067882 */ /* 0x000fe40000000000 */
[----:B------:R-:W-:-:S04]  /*3b30*/  USHF.R.U32.HI UR4, URZ, 0x5, UR4 ;  /* 0x00000005ff047899 */ /* 0x000fc80008011604 */
[----:B------:R-:W-:Y:S02]  /*3b40*/  USHF.L.U32 UR5, UR5, UR4, URZ ;  /* 0x0000000405057299 */ /* 0x000fe400080006ff */
[----:B------:R-:W-:-:S04]  /*3b50*/  USHF.L.U32 UR4, UR6, UR4, URZ ;  /* 0x0000000406047299 */ /* 0x000fc800080006ff */
[----:B-1----:R-:W-:-:S04]  /*3b60*/  LOP3.LUT R0, R0, UR5, RZ, 0xc0, !PT ;  /* 0x0000000500007c12 */ /* 0x002fc8000f8ec0ff */
[----:B------:R-:W-:-:S13]  /*3b70*/  ISETP.NE.AND P0, PT, R0, UR5, PT ;  /* 0x0000000500007c0c */ /* 0x000fda000bf05270 */
[----:B------:R-:W-:Y:S05]  /*3b80*/  @P0 BRA `(.L_x_71) ;  /* 0x0000000000580947 */ /* 0x000fea0003800000 */
[----:B------:R-:W1:Y:S02]  /*3b90*/  LDS R0, [UR8+0x18] ;  /* 0x00001808ff007984 */ /* 0x000e640008000800 */
[----:B-1----:R-:W-:-:S04]  /*3ba0*/  LOP3.LUT R0, R0, UR4, RZ, 0xc0, !PT ;  /* 0x0000000400007c12 */ /* 0x002fc8000f8ec0ff */
[----:B------:R-:W-:-:S13]  /*3bb0*/  ISETP.NE.AND P0, PT, R0, UR4, PT ;  /* 0x0000000400007c0c */ /* 0x000fda000bf05270 */
[----:B------:R-:W-:Y:S05]  /*3bc0*/  @P0 BRA `(.L_x_72) ;  /* 0x00000000003c0947 */ /* 0x000fea0003800000 */
[----:B------:R-:W1:Y:S01]  /*3bd0*/  S2R R2, SR_LANEID ;  /* 0x0000000000027919 */ /* 0x000e620000000000 */
[----:B------:R-:W-:-:S06]  /*3be0*/  ULOP3.LUT UR5, URZ, UR5, URZ, 0x33, !UPT ;  /* 0x00000005ff057292 */ /* 0x000fcc000f8e33ff */
[----:B------:R-:W-:-:S04]  /*3bf0*/  IMAD.U32 R0, RZ, RZ, UR5 ;  /* 0x00000005ff007e24 */ /* 0x000fc8000f8e00ff */
[----:B------:R2:W4:Y:S02]  /*3c00*/  REDUX UR7, R0 ;  /* 0x00000000000773c4 */ /* 0x0005240000000000 */
[----:B------:R1:W-:Y:S01]  /*3c10*/  UTCATOMSWS.AND URZ, UR5 ;  /* 0x0000000500ff79e3 */ /* 0x0003e20008000000 */
[----:B--2---:R-:W-:Y:S01]  /*3c20*/  LOP3.LUT R0, RZ, UR4, RZ, 0x33, !PT ;  /* 0x00000004ff007c12 */ /* 0x004fe2000f8e33ff */
[----:B------:R-:W-:Y:S02]  /*3c30*/  VOTEU.ANY UR4, UPT, PT ;  /* 0x0000000000047886 */ /* 0x000fe400038e0100 */
[----:B------:R-:W-:Y:S02]  /*3c40*/  UFLO.U32 UR4, UR4 ;  /* 0x00000004000472bd */ /* 0x000fe400080e0000 */
[----:B------:R-:W2:Y:S04]  /*3c50*/  REDUX UR6, R0 ;  /* 0x00000000000673c4 */ /* 0x000ea80000000000 */
[----:B-1----:R-:W-:-:S02]  /*3c60*/  ISETP.EQ.U32.AND P0, PT, R2, UR4, PT ;  /* 0x0000000402007c0c */ /* 0x002fc4000bf02070 */
[----:B----4-:R-:W-:-:S11]  /*3c70*/  MOV R2, UR7 ;  /* 0x0000000700027c02 */ /* 0x010fd60008000f00 */
[----:B------:R1:W-:Y:S01]  /*3c80*/  @P0 ATOMS.AND RZ, [UR8+0x14], R2 ;  /* 0x00001402ffff098c */ /* 0x0003e2000a800008 */
[----:B--2---:R-:W-:-:S05]  /*3c90*/  IMAD.U32 R0, RZ, RZ, UR6 ;  /* 0x00000006ff007e24 */ /* 0x004fca000f8e00ff */
[----:B------:R1:W-:Y:S01]  /*3ca0*/  @P0 ATOMS.AND RZ, [UR8+0x18], R0 ;  /* 0x00001800ffff098c */ /* 0x0003e2000a800008 */
[----:B------:R-:W-:Y:S05]  /*3cb0*/  BRA `(.L_x_73) ;  /* 0x0000000000147947 */ /* 0x000fea0003800000 */
.L_x_72:
[----:B------:R-:W-:Y:S02]  /*3cc0*/  MOV R2, 0x3ce0 ;  /* 0x00003ce000027802 */ /* 0x000fe40000000f00 */
[----:B---3-5:R-:W-:Y:S05]  /*3cd0*/  CALL.REL.NOINC `($__internal_0_$__cuda_sm10x_tcgen05_guardrail_trap_col_being_dealloced_not_returned_by_alloc) ;  /* 0x00000040004c7944 */ /* 0x028fea0003c00000 */
[----:B------:R-:W-:Y:S05]  /*3ce0*/  BRA `(.L_x_73) ;  /* 0x0000000000087947 */ /* 0x000fea0003800000 */
.L_x_71:
[----:B------:R-:W-:Y:S02]  /*3cf0*/  MOV R2, 0x3d10 ;  /* 0x00003d1000027802 */ /* 0x000fe40000000f00 */
[----:B---3-5:R-:W-:Y:S05]  /*3d00*/  CALL.REL.NOINC `($__internal_2_$__cuda_sm10x_tcgen05_guardrail_trap_unallocated_columns_being_dealloced) ;  /* 0x0000004000587944 */ /* 0x028fea0003c00000 */
.L_x_73:
[----:B------:R-:W-:Y:S01]  /*3d10*/  NOP ;  /* 0x0000000000007918 */ /* 0x000fe20000000000 */
[----:B------:R-:W-:Y:S05]  /*3d20*/  EXIT ;  /* 0x000000000000794d */ /* 0x000fea0003800000 */
.L_x_55:
[----:B------:R-:W-:-:S09]  /*3d30*/  UISETP.NE.OR UP0, UPT, UR22, 0x3, !UP3 ;  /* 0x000000031600788c */ /* 0x000fd2000df05670 */
[----:B------:R-:W-:Y:S05]  /*3d40*/  BRA.U UP0, `(.L_x_74) ;  /* 0x0000000d00f07547 */ /* 0x000fea000b800000 */
[----:B------:R-:W1:Y:S01]  /*3d50*/  LDCU UR28, c[0x0][0x370] ;  /* 0x00006e00ff1c77ac */ /* 0x000e620008000800 */
[----:B------:R-:W2:Y:S01]  /*3d60*/  LDC.64 R16, c[0x0][0x348] ;  /* 0x0000d200ff107b82 */ /* 0x000ea20000000a00 */
[----:B------:R-:W-:Y:S02]  /*3d70*/  HFMA2 R13, -RZ, RZ, 0, 0 ;  /* 0x00000000ff0d7431 */ /* 0x000fe400000001ff */
[----:B------:R-:W-:Y:S01]  /*3d80*/  IMAD.MOV.U32 R15, RZ, RZ, 0x1 ;  /* 0x00000001ff0f7424 */ /* 0x000fe200078e00ff */
[----:B------:R-:W1:Y:S01]  /*3d90*/  LDCU.128 UR32, c[0x0][0xb10] ;  /* 0x00016200ff2077ac */ /* 0x000e620008000c00 */
[----:B------:R-:W-:Y:S01]  /*3da0*/  IMAD.MOV.U32 R14, RZ, RZ, RZ ;  /* 0x000000ffff0e7224 */ /* 0x000fe200078e00ff */
[----:B------:R-:W-:Y:S01]  /*3db0*/  MOV R7, 0x1000 ;  /* 0x0000100000077802 */ /* 0x000fe20000000f00 */
[----:B------:R-:W3:Y:S01]  /*3dc0*/  LDCU UR27, c[0x0][0x374] ;  /* 0x00006e80ff1b77ac */ /* 0x000ee20008000800 */
[----:B------:R-:W4:Y:S01]  /*3dd0*/  LDC.64 R2, c[0x0][0x888] ;  /* 0x00022200ff027b82 */ /* 0x000f220000000a00 */
[----:B------:R-:W3:Y:S01]  /*3de0*/  LDCU UR15, c[0x0][0xb0c] ;  /* 0x00016180ff0f77ac */ /* 0x000ee20008000800 */
[----:B------:R-:W3:Y:S06]  /*3df0*/  LDCU UR38, c[0x0][0xb20] ;  /* 0x00016400ff2677ac */ /* 0x000eec0008000800 */
[----:B------:R-:W2:Y:S01]  /*3e00*/  LDC.64 R4, c[0x0][0x890] ;  /* 0x00022400ff047b82 */ /* 0x000ea20000000a00 */
[----:B------:R-:W3:Y:S01]  /*3e10*/  LDCU UR4, c[0x0][0xb30] ;  /* 0x00016600ff0477ac */ /* 0x000ee20008000800 */
[----:B-1----:R-:W-:-:S02]  /*3e20*/  UIMAD.WIDE.U32 UR6, UR28, UR32, URZ ;  /* 0x000000201c0672a5 */ /* 0x002fc4000f8e00ff */
[----:B---3--:R-:W-:Y:S01]  /*3e30*/  UIMAD.WIDE.U32 UR8, UR27, UR35, URZ ;  /* 0x000000231b0872a5 */ /* 0x008fe2000f8e00ff */
[----:B------:R-:W-:Y:S01]  /*3e40*/  UMOV UR24, 0x400 ;  /* 0x0000040000187882 */ /* 0x000fe20000000000 */
[----:B------:R-:W-:-:S03]  /*3e50*/  UPLOP3.LUT UP3, UPT, UPT, UPT, UPT, 0x40, 0x4 ;  /* 0x000000000004789c */ /* 0x000fc60003f6e870 */
[----:B------:R-:W-:Y:S01]  /*3e60*/  UMOV UR6, UR7 ;  /* 0x0000000700067c82 */ /* 0x000fe20008000000 */
[----:B------:R-:W-:Y:S01]  /*3e70*/  UISETP.GE.AND UP0, UPT, UR40, 0x1, UPT ;  /* 0x000000012800788c */ /* 0x000fe2000bf06270 */
[----:B------:R-:W-:Y:S01]  /*3e80*/  UMOV UR29, UR9 ;  /* 0x00000009001d7c82 */ /* 0x000fe20008000000 */
[----:B------:R-:W-:Y:S01]  /*3e90*/  UISETP.NE.AND UP4, UPT, UR40, 0x1, UPT ;  /* 0x000000012800788c */ /* 0x000fe2000bf85270 */
[----:B------:R-:W1:Y:S01]  /*3ea0*/  LDCU.64 UR16, c[0x0][0xb28] ;  /* 0x00016500ff1077ac */ /* 0x000e620008000a00 */
[----:B------:R-:W-:Y:S02]  /*3eb0*/  ULEA UR24, UR54, UR24, 0x18 ;  /* 0x0000001836187291 */ /* 0x000fe4000f8ec0ff */
[----:B------:R-:W-:Y:S02]  /*3ec0*/  UISETP.NE.AND UP6, UPT, UR15, 0x1, UPT ;  /* 0x000000010f00788c */ /* 0x000fe4000bfc5270 */
[----:B------:R-:W-:Y:S02]  /*3ed0*/  UISETP.NE.AND UP5, UPT, UR34, 0x1, UPT ;  /* 0x000000012200788c */ /* 0x000fe4000bfa5270 */
[----:B------:R-:W-:-:S02]  /*3ee0*/  USHF.R.U32.HI UR31, URZ, UR33, UR6 ;  /* 0x00000021ff1f7299 */ /* 0x000fc40008011606 */
[----:B------:R-:W-:Y:S02]  /*3ef0*/  USHF.R.U32.HI UR29, URZ, UR38, UR29 ;  /* 0x00000026ff1d7299 */ /* 0x000fe4000801161d */
[----:B------:R-:W-:Y:S01]  /*3f00*/  UISETP.NE.AND UP2, UPT, UR4, 0x1, UPT ;  /* 0x000000010400788c */ /* 0x000fe2000bf45270 */
[----:B------:R-:W-:-:S10]  /*3f10*/  UMOV UR12, URZ ;  /* 0x000000ff000c7c82 */ /* 0x000fd40008000000 */
.L_x_83:
[C---:B------:R-:W-:Y:S02]  /*3f20*/  LEA R12, R14.reuse, UR24, 0x3 ;  /* 0x000000180e0c7c11 */ /* 0x040fe4000f8e18ff */
[----:B------:R-:W-:Y:S02]  /*3f30*/  SHF.L.U32 R0, R13, 0x1f, RZ ;  /* 0x0000001f0d007819 */ /* 0x000fe400000006ff */
[----:B------:R-:W-:Y:S02]  /*3f40*/  LEA R8, R14, UR24, 0x4 ;  /* 0x000000180e087c11 */ /* 0x000fe4000f8e20ff */
[----:B---3--:R-:W3:Y:S02]  /*3f50*/  SYNCS.PHASECHK.TRANS64.TRYWAIT P0, [R12+URZ+0x80], R0 ;  /* 0x000080000c0075a7 */ /* 0x008ee400080011ff */
[----:B---3--:R-:W-:Y:S05]  /*3f60*/  @!P0 BRA `(.L_x_75) ;  /* 0x0000003800cc8947 */ /* 0x008fea0003800000 */
.L_x_149:
[----:B------:R-:W1:Y:S01]  /*3f70*/  LDS.128 R8, [R8+0x110] ;  /* 0x0001100008087984 */ /* 0x000e620000000c00 */
[----:B------:R-:W-:Y:S01]  /*3f80*/  UISETP.GE.AND UP0, UPT, UR40, 0x1, UPT ;  /* 0x000000012800788c */ /* 0x000fe2000bf06270 */
[----:B------:R-:W-:Y:S01]  /*3f90*/  @!PT LDS RZ, [RZ] ;  /* 0x00000000fffff984 */ /* 0x000fe20000000800 */
[----:B------:R-:W-:Y:S01]  /*3fa0*/  @!PT LDS RZ, [RZ] ;  /* 0x00000000fffff984 */ /* 0x000fe20000000800 */
[----:B------:R-:W-:Y:S01]  /*3fb0*/  @!PT LDS RZ, [RZ] ;  /* 0x00000000fffff984 */ /* 0x000fe20000000800 */
[----:B------:R-:W-:Y:S01]  /*3fc0*/  @!PT LDS RZ, [RZ] ;  /* 0x00000000fffff984 */ /* 0x000fe20000000800 */
[----:B------:R2:W-:Y:S06]  /*3fd0*/  MEMBAR.ALL.CTA ;  /* 0x0000000000007992 */ /* 0x0005ec0000008000 */
[----:B--2---:R-:W2:Y:S01]  /*3fe0*/  FENCE.VIEW.ASYNC.S ;  /* 0x00000000000073c6 */ /* 0x004ea20000000000 */
[----:B-1----:R-:W-:Y:S11]  /*3ff0*/  LOP3.LUT P0, RZ, R10, 0x1, RZ, 0xc0, !PT ;  /* 0x000000010aff7812 */ /* 0x002ff6000780c0ff */
[----:B------:R-:W-:Y:S02]  /*4000*/  @!UPT UIADD3 URZ, UPT, UPT, URZ, URZ, URZ ;  /* 0x000000fffffff290 */ /* 0x000fe4000fffe0ff */
[----:B--2---:R-:W-:Y:S01]  /*4010*/  VOTEU.ANY UP1, P0 ;  /* 0x0000000000ff7886 */ /* 0x004fe20000020100 */
[----:B------:R-:W-:Y:S11]  /*4020*/  PLOP3.LUT P0, PT, PT, PT, UP1, 0x80, 0x8 ;  /* 0x000000000008781c */ /* 0x000ff60003f0f018 */
[----:B------:R-:W-:Y:S02]  /*4030*/  @!UPT UIADD3 URZ, UPT, UPT, URZ, URZ, URZ ;  /* 0x000000fffffff290 */ /* 0x000fe4000fffe0ff */
[----:B---3--:R-:W-:Y:S02]  /*4040*/  @P0 SHF.R.U32.HI R0, RZ, 0x10, R9 ;  /* 0x00000010ff000819 */ /* 0x008fe40000011609 */
[----:B------:R-:W-:Y:S02]  /*4050*/  @P0 MOV R6, R8 ;  /* 0x0000000800060202 */ /* 0x000fe40000000f00 */
[----:B------:R-:W-:Y:S01]  /*4060*/  @P0 R2UR UR4, R0 ;  /* 0x00000000000402ca */ /* 0x000fe200000e0000 */
[----:B------:R-:W-:Y:S01]  /*4070*/  VIADD R0, R12, 0x90 ;  /* 0x000000900c007836 */ /* 0x000fe20000000000 */
[----:B------:R-:W-:Y:S02]  /*4080*/  @P0 LOP3.LUT R8, R9, 0xffff, RZ, 0xc0, !PT ;  /* 0x0000ffff09080812 */ /* 0x000fe400078ec0ff */
[----:B------:R-:W-:Y:S02]  /*4090*/  @P0 R2UR UR6, R6 ;  /* 0x00000000060602ca */ /* 0x000fe400000e0000 */
[----:B------:R-:W-:Y:S02]  /*40a0*/  PRMT R0, RZ, 0x654, R0 ;  /* 0x00000654ff007816 */ /* 0x000fe40000000000 */
[----:B------:R-:W-:Y:S02]  /*40b0*/  @P0 R2UR UR5, R8 ;  /* 0x00000000080502ca */ /* 0x000fe400000e0000 */
[----:B------:R1:W-:Y:S03]  /*40c0*/  SYNCS.ARRIVE.TRANS64.RED.A1T0 RZ, [R0+URZ], RZ ;  /* 0x000000ff00ff79a7 */ /* 0x0003e600081004ff */
[----:B------:R-:W-:Y:S04]  /*40d0*/  @UP1 UMOV UR25, UR4 ;  /* 0x0000000400191c82 */ /* 0x000fe80008000000 */
[----:B------:R-:W-:Y:S04]  /*40e0*/  @UP1 UMOV UR14, UR6 ;  /* 0x00000006000e1c82 */ /* 0x000fe80008000000 */
[----:B------:R-:W-:Y:S01]  /*40f0*/  @UP1 UMOV UR13, UR5 ;  /* 0x00000005000d1c82 */ /* 0x000fe20008000000 */
[----:B------:R-:W-:Y:S05]  /*4100*/  BRA.U !UP0, `(.L_x_76) ;  /* 0x0000000108a47547 */ /* 0x000fea000b800000 */
[----:B------:R-:W-:Y:S02]  /*4110*/  UIMAD.WIDE.U32 UR8, UR13, UR35, URZ ;  /* 0x000000230d0872a5 */ /* 0x000fe4000f8e00ff */
[----:B------:R-:W-:Y:S02]  /*4120*/  UIMAD.WIDE.U32 UR10, UR14, UR32, URZ ;  /* 0x000000200e0a72a5 */ /* 0x000fe4000f8e00ff */
[----:B------:R-:W-:Y:S02]  /*4130*/  USEL UR4, UR27, UR29, !UP5 ;  /* 0x0000001d1b047287 */ /* 0x000fe4000e800000 */
[----:B------:R-:W-:Y:S02]  /*4140*/  USEL UR7, UR28, UR31, !UP6 ;  /* 0x0000001f1c077287 */ /* 0x000fe4000f000000 */
[----:B------:R-:W-:Y:S02]  /*4150*/  UIMAD.WIDE.U32 UR18, UR4, UR16, URZ ;  /* 0x00000010041272a5 */ /* 0x000fe4000f8e00ff */
[----:B------:R-:W-:Y:S01]  /*4160*/  UIMAD.WIDE.U32 UR20, UR7, UR16, URZ ;  /* 0x00000010071472a5 */ /* 0x000fe2000f8e00ff */
[----:B------:R-:W-:Y:S02]  /*4170*/  UMOV UR5, UR9 ;  /* 0x0000000900057c82 */ /* 0x000fe40008000000 */
[----:B------:R-:W-:Y:S03]  /*4180*/  USHF.R.U32.HI UR6, URZ, UR38, UR5 ;  /* 0x00000026ff067299 */ /* 0x000fe60008011605 */
[----:B------:R-:W-:Y:S01]  /*4190*/  UMOV UR5, UR11 ;  /* 0x0000000b00057c82 */ /* 0x000fe20008000000 */
[----:B------:R-:W-:Y:S02]  /*41a0*/  USEL UR6, UR13, UR6, !UP5 ;  /* 0x000000060d067287 */ /* 0x000fe4000e800000 */
[----:B------:R-:W-:Y:S02]  /*41b0*/  USHF.R.U32.HI UR8, URZ, UR33, UR5 ;  /* 0x00000021ff087299 */ /* 0x000fe40008011605 */
[----:B------:R-:W-:Y:S01]  /*41c0*/  UIMAD.WIDE.U32 UR10, UR6, UR16, URZ ;  /* 0x00000010060a72a5 */ /* 0x000fe2000f8e00ff */
[----:B------:R-:W-:Y:S02]  /*41d0*/  UMOV UR5, UR19 ;  /* 0x0000001300057c82 */ /* 0x000fe40008000000 */
[----:B------:R-:W-:Y:S03]  /*41e0*/  @UP4 USHF.R.U32.HI UR4, URZ, UR17, UR5 ;  /* 0x00000011ff044299 */ /* 0x000fe60008011605 */
[----:B------:R-:W-:Y:S01]  /*41f0*/  UMOV UR5, UR21 ;  /* 0x0000001500057c82 */ /* 0x000fe20008000000 */
[----:B------:R-:W-:Y:S02]  /*4200*/  UIMAD UR4, UR40, UR4, URZ ;  /* 0x00000004280472a4 */ /* 0x000fe4000f8e02ff */
[----:B------:R-:W-:Y:S02]  /*4210*/  @UP4 USHF.R.U32.HI UR7, URZ, UR17, UR5 ;  /* 0x00000011ff074299 */ /* 0x000fe40008011605 */
[----:B------:R-:W-:Y:S02]  /*4220*/  USEL UR5, UR14, UR8, !UP6 ;  /* 0x000000080e057287 */ /* 0x000fe4000f000000 */
[----:B------:R-:W-:Y:S02]  /*4230*/  UIMAD UR8, UR40, UR7, URZ ;  /* 0x00000007280872a4 */ /* 0x000fe4000f8e02ff */
[----:B------:R-:W-:Y:S03]  /*4240*/  UISETP.GE.AND UP0, UPT, UR6, UR4, UPT ;  /* 0x000000040600728c */ /* 0x000fe6000bf06270 */
[----:B------:R-:W-:Y:S01]  /*4250*/  UMOV UR4, UR11 ;  /* 0x0000000b00047c82 */ /* 0x000fe20008000000 */
[----:B------:R-:W-:Y:S02]  /*4260*/  UISETP.GE.OR UP0, UPT, UR5, UR8, UP0 ;  /* 0x000000080500728c */ /* 0x000fe40008706670 */
[----:B------:R-:W-:Y:S02]  /*4270*/  USHF.R.U32.HI UR4, URZ, UR17, UR4 ;  /* 0x00000011ff047299 */ /* 0x000fe40008011604 */
[----:B------:R-:W-:Y:S02]  /*4280*/  UIMAD.WIDE.U32 UR8, UR5, UR16, URZ ;  /* 0x00000010050872a5 */ /* 0x000fe4000f8e00ff */
[----:B------:R-:W-:Y:S04]  /*4290*/  USEL UR10, UR6, UR4, !UP4 ;  /* 0x00000004060a7287 */ /* 0x000fe8000e000000 */
[----:B------:R-:W-:Y:S01]  /*42a0*/  UIADD3 UR11, UPT, UPT, -UR10, URZ, URZ ;  /* 0x000000ff0a0b7290 */ /* 0x000fe2000fffe1ff */
[----:B------:R-:W-:Y:S02]  /*42b0*/  @!UP0 UMOV UR4, UR9 ;  /* 0x0000000900048c82 */ /* 0x000fe40008000000 */
[----:B------:R-:W-:Y:S02]  /*42c0*/  @!UP0 USHF.R.U32.HI UR4, URZ, UR17, UR4 ;  /* 0x00000011ff048299 */ /* 0x000fe40008011604 */
[----:B------:R-:W-:Y:S02]  /*42d0*/  UIMAD UR8, UR40, UR11, UR6 ;  /* 0x0000000b280872a4 */ /* 0x000fe4000f8e0206 */
[----:B------:R-:W-:Y:S04]  /*42e0*/  @!UP0 USEL UR4, UR5, UR4, !UP4 ;  /* 0x0000000405048287 */ /* 0x000fe8000e000000 */
[----:B------:R-:W-:Y:S02]  /*42f0*/  @!UP0 UIMAD UR8, UR7, UR8, UR4 ;  /* 0x00000008070882a4 */ /* 0x000fe4000f8e0204 */
[----:B------:R-:W-:Y:S02]  /*4300*/  @!UP0 UIADD3 UR9, UPT, UPT, UR10, -UR4, URZ ;  /* 0x800000040a098290 */ /* 0x000fe4000fffe0ff */
[----:B------:R-:W-:Y:S02]  /*4310*/  UIADD3 UR4, UPT, UPT, -UR5, URZ, URZ ;  /* 0x000000ff05047290 */ /* 0x000fe4000fffe1ff */
[----:B------:R-:W-:Y:S02]  /*4320*/  UIADD3 UR7, UPT, UPT, -UR6, URZ, URZ ;  /* 0x000000ff06077290 */ /* 0x000fe4000fffe1ff */
[----:B------:R-:W-:Y:S02]  /*4330*/  @!UP0 UIMAD UR6, UR9, UR40, UR5 ;  /* 0x00000028090682a4 */ /* 0x000fe4000f8e0205 */
[----:B------:R-:W-:Y:S02]  /*4340*/  UIMAD UR14, UR15, UR4, UR14 ;  /* 0x000000040f0e72a4 */ /* 0x000fe4000f8e020e */
[----:B------:R-:W-:Y:S01]  /*4350*/  UIMAD UR13, UR34, UR7, UR13 ;  /* 0x00000007220d72a4 */ /* 0x000fe2000f8e020d */
[----:B------:R-:W-:Y:S02]  /*4360*/  @!UP0 UMOV UR5, UR8 ;  /* 0x0000000800058c82 */ /* 0x000fe40008000000 */
[----:B------:R-:W-:Y:S02]  /*4370*/  UIMAD UR14, UR5, UR15, UR14 ;  /* 0x0000000f050e72a4 */ /* 0x000fe4000f8e020e */
[----:B------:R-:W-:Y:S11]  /*4380*/  UIMAD UR13, UR6, UR34, UR13 ;  /* 0x00000022060d72a4 */ /* 0x000ff6000f8e020d */
[----:B------:R-:W-:Y:S01]  /*4390*/  @!UPT UIADD3 URZ, UPT, UPT, URZ, URZ, URZ ;  /* 0x000000fffffff290 */ /* 0x000fe2000fffe0ff */
.L_x_76:
[----:B------:R-:W2:Y:S01]  /*43a0*/  @!UP2 LDCU.128 UR20, c[0x0][0xb10] ;  /* 0x00016200ff14a7ac */ /* 0x000ea20008000c00 */
[C---:B------:R-:W-:Y:S02]  /*43b0*/  ISETP.NE.U32.AND P1, PT, R4.reuse, RZ, PT ;  /* 0x000000ff0400720c */ /* 0x040fe40003f25070 */
[----:B------:R-:W-:Y:S02]  /*43c0*/  ISETP.NE.U32.AND P0, PT, R4, RZ, PT ;  /* 0x000000ff0400720c */ /* 0x000fe40003f05070 */
[C---:B------:R-:W-:Y:S02]  /*43d0*/  ISETP.NE.AND.EX P1, PT, R5.reuse, RZ, PT, P1 ;  /* 0x000000ff0500720c */ /* 0x040fe40003f25310 */
[----:B------:R-:W-:Y:S01]  /*43e0*/  ISETP.NE.AND.EX P0, PT, R5, RZ, PT, P0 ;  /* 0x000000ff0500720c */ /* 0x000fe20003f05300 */
[----:B------:R-:W3:Y:S01]  /*43f0*/  @!UP2 LDCU UR5, c[0x0][0xb0c] ;  /* 0x00016180ff05a7ac */ /* 0x000ee20008000800 */
[----:B------:R-:W-:Y:S02]  /*4400*/  USHF.L.U32 UR11, UR26, 0x6, URZ ;  /* 0x000000061a0b7899 */ /* 0x000fe400080006ff */
[----:B------:R-:W-:Y:S02]  /*4410*/  USHF.L.U32 UR10, UR30, 0x6, URZ ;  /* 0x000000061e0a7899 */ /* 0x000fe400080006ff */
[----:B--2---:R-:W-:Y:S07]  /*4420*/  UIMAD.WIDE.U32 UR6, UR14, UR20, URZ ;  /* 0x000000140e0672a5 */ /* 0x004fee000f8e00ff */
[----:B------:R-:W-:Y:S01]  /*4430*/  @!UP2 UMOV UR4, UR7 ;  /* 0x000000070004ac82 */ /* 0x000fe20008000000 */
[----:B---3--:R-:W-:Y:S02]  /*4440*/  @!UP2 UISETP.NE.AND UP0, UPT, UR5, 0x1, UPT ;  /* 0x000000010500a88c */ /* 0x008fe4000bf05270 */
[----:B------:R-:W-:Y:S02]  /*4450*/  @!UP2 USHF.R.U32.HI UR4, URZ, UR21, UR4 ;  /* 0x00000015ff04a299 */ /* 0x000fe40008011604 */
[----:B------:R-:W-:Y:S02]  /*4460*/  UIMAD.WIDE.U32 UR6, UR13, UR23, URZ ;  /* 0x000000170d0672a5 */ /* 0x000fe4000f8e00ff */
[----:B------:R-:W-:Y:S02]  /*4470*/  @!UP2 USEL UR8, UR14, UR4, !UP0 ;  /* 0x000000040e08a287 */ /* 0x000fe4000c000000 */
[----:B------:R-:W-:Y:S03]  /*4480*/  @!UP2 UISETP.NE.AND UP0, UPT, UR22, 0x1, UPT ;  /* 0x000000011600a88c */ /* 0x000fe6000bf05270 */
[----:B------:R-:W-:Y:S02]  /*4490*/  @!UP2 UMOV UR6, UR7 ;  /* 0x000000070006ac82 */ /* 0x000fe40008000000 */
[----:B------:R-:W2:Y:S02]  /*44a0*/  @!UP2 LDCU UR4, c[0x0][0xb20] ;  /* 0x00016400ff04a7ac */ /* 0x000ea40008000800 */
[----:B--2---:R-:W-:Y:S04]  /*44b0*/  @!UP2 USHF.R.U32.HI UR6, URZ, UR4, UR6 ;  /* 0x00000004ff06a299 */ /* 0x004fe80008011606 */
[----:B------:R-:W-:Y:S04]  /*44c0*/  @!UP2 USEL UR6, UR13, UR6, !UP0 ;  /* 0x000000060d06a287 */ /* 0x000fe8000c000000 */
[----:B------:R-:W-:Y:S02]  /*44d0*/  @!UP2 UIADD3 UR4, UPT, UPT, -UR8, UR6, URZ ;  /* 0x000000060804a290 */ /* 0x000fe4000fffe1ff */
[----:B------:R-:W-:Y:S02]  /*44e0*/  @!UP2 UIADD3 UR6, UPT, UPT, UR8, -UR6, URZ ;  /* 0x800000060806a290 */ /* 0x000fe4000fffe0ff */
[----:B------:R-:W-:Y:S02]  /*44f0*/  @!UP2 UIMAD UR14, UR4, UR5, UR14 ;  /* 0x00000005040ea2a4 */ /* 0x000fe4000f8e020e */
[----:B------:R-:W-:Y:S01]  /*4500*/  @!UP2 UIMAD UR13, UR6, UR22, UR13 ;  /* 0x00000016060da2a4 */ /* 0x000fe2000f8e020d */
[----:B------:R-:W-:Y:S11]  /*4510*/  BRA.U UP3, `(.L_x_77) ;  /* 0x0000000103107547 */ /* 0x000ff6000b800000 */
[----:B------:R-:W-:Y:S04]  /*4520*/  MOV R6, UR37 ;  /* 0x0000002500067c02 */ /* 0x000fe80008000f00 */
[----:B------:R-:W-:Y:S04]  /*4530*/  SHF.L.U32 R6, R6, 0x1f, RZ ;  /* 0x0000001f06067819 */ /* 0x000fe800000006ff */
[----:B------:R-:W2:Y:S02]  /*4540*/  SYNCS.PHASECHK.TRANS64.TRYWAIT P2, [UR24+0x78], R6 ;  /* 0x00007806ff0075a7 */ /* 0x000ea40008041118 */
[----:B--2---:R-:W-:Y:S05]  /*4550*/  @!P2 BRA `(.L_x_78) ;  /* 0x000000340064a947 */ /* 0x004fea0003800000 */
.L_x_77:
[----:B------:R-:W-:Y:S05]  /*4560*/  @!P1 BRA `(.L_x_79) ;  /* 0x0000000000309947 */ /* 0x000fea0003800000 */
[----:B----4-:R-:W-:Y:S01]  /*4570*/  ISETP.NE.U32.AND P1, PT, R2, RZ, PT ;  /* 0x000000ff0200720c */ /* 0x010fe20003f25070 */
[----:B------:R-:W2:Y:S01]  /*4580*/  LDCU.64 UR4, c[0x0][0x358] ;  /* 0x00006b00ff0477ac */ /* 0x000ea20008000a00 */
[----:B------:R-:W-:Y:S02]  /*4590*/  IMAD.MOV.U32 R45, RZ, RZ, 0x1 ;  /* 0x00000001ff2d7424 */ /* 0x000fe400078e00ff */
[----:B------:R-:W-:Y:S11]  /*45a0*/  ISETP.NE.AND.EX P1, PT, R3, RZ, PT, P1 ;  /* 0x000000ff0300720c */ /* 0x000ff60003f25310 */
[----:B------:R-:W-:Y:S02]  /*45b0*/  @!UPT UIADD3 URZ, UPT, UPT, URZ, URZ, URZ ;  /* 0x000000fffffff290 */ /* 0x000fe4000fffe0ff */
[----:B------:R-:W3:Y:S01]  /*45c0*/  @P1 LDC.64 R8, c[0x0][0x888] ;  /* 0x00022200ff081b82 */ /* 0x000ee20000000a00 */
[----:B-1----:R-:W-:Y:S04]  /*45d0*/  @P1 IMAD R0, R4, UR36, RZ ;  /* 0x0000002404001c24 */ /* 0x002fe8000f8e02ff */
[----:B---3--:R-:W-:Y:S04]  /*45e0*/  @P1 IMAD.WIDE R8, R0, 0x4, R8 ;  /* 0x0000000400081825 */ /* 0x008fe800078e0208 */
[----:B------:R-:W-:Y:S01]  /*45f0*/  HFMA2 R0, -RZ, RZ, 0, 5.9604644775390625e-08 ;  /* 0x00000001ff007431 */ /* 0x000fe200000001ff */
[----:B--2--5:R2:W5:Y:S04]  /*4600*/  @P1 LDG.E R26, desc[UR4][R8.64] ;  /* 0x00000004081a1981 */ /* 0x024568000c1e1900 */
[----:B------:R-:W-:Y:S01]  /*4610*/  @!P1 PRMT R45, R0, 0x7610, R45 ;  /* 0x00007610002d9816 */ /* 0x000fe2000000002d */
[----:B--2---:R-:W3:Y:S06]  /*4620*/  @!P1 LDC R26, c[0x0][0x880] ;  /* 0x00022000ff1a9b82 */ /* 0x004eec0000000800 */
.L_x_79:
[----:B---3-5:R-:W-:Y:S01]  /*4630*/  @!P0 FSETP.EQ.AND P1, PT, R26, RZ, PT ;  /* 0x000000ff1a00820b */ /* 0x028fe20003f22000 */
[----:B------:R-:W-:Y:S01]  /*4640*/  @!UPT UIADD3 URZ, UPT, UPT, URZ, URZ, URZ ;  /* 0x000000fffffff290 */ /* 0x000fe2000fffe0ff */
[----:B------:R-:W-:Y:S11]  /*4650*/  @!P0 BRA `(.L_x_80) ;  /* 0x0000000000188947 */ /* 0x000ff60003800000 */
[----:B------:R-:W-:Y:S02]  /*4660*/  LOP3.LUT P0, RZ, R45, 0xff, RZ, 0xc0, !PT ;  /* 0x000000ff2dff7812 */ /* 0x000fe4000780c0ff */
[----:B----4-:R-:W-:Y:S04]  /*4670*/  ISETP.NE.U32.AND P1, PT, R2, RZ, PT ;  /* 0x000000ff0200720c */ /* 0x010fe80003f25070 */
[----:B------:R-:W-:Y:S04]  /*4680*/  ISETP.NE.AND.EX P1, PT, R3, RZ, PT, P1 ;  /* 0x000000ff0300720c */ /* 0x000fe80003f25310 */
[----:B------:R-:W-:Y:S03]  /*4690*/  PLOP3.LUT P1, PT, P1, PT, PT, 0x8, 0x80 ;  /* 0x000000000080781c */ /* 0x000fe60000f2e170 */
[----:B------:R-:W-:Y:S11]  /*46a0*/  @P0 FSETP.EQ.AND P1, PT, R26, RZ, PT ;  /* 0x000000ff1a00020b */ /* 0x000ff60003f22000 */
[----:B------:R-:W-:Y:S02]  /*46b0*/  @!UPT UIADD3 URZ, UPT, UPT, URZ, URZ, URZ ;  /* 0x000000fffffff290 */ /* 0x000fe4000fffe0ff */
.L_x_80:
[----:B------:R-:W-:Y:S01]  /*46c0*/  ULEA UR4, UR12, UR24, 0x3 ;  /* 0x000000180c047291 */ /* 0x000fe2000f8e18ff */
[----:B------:R-:W-:Y:S02]  /*46d0*/  SHF.L.U32 R9, R15, 0x1f, RZ ;  /* 0x0000001f0f097819 */ /* 0x000fe400000006ff */
[----:B------:R-:W-:Y:S04]  /*46e0*/  ELECT P0, URZ, PT ;  /* 0x0000000000ff782f */ /* 0x000fe80003800000 */
[----:B------:R-:W-:Y:S02]  /*46f0*/  PLOP3.LUT P1, PT, P1, P0, PT, 0xf2, 0x2f ;  /* 0x00000000002f781c */ /* 0x000fe40000f21e72 */
[----:B------:R-:W2:Y:S11]  /*4700*/  SYNCS.PHASECHK.TRANS64.TRYWAIT P2, [UR4+0x58], R9 ;  /* 0x00005809ff0075a7 */ /* 0x000eb60008041104 */
[----:B------:R-:W-:Y:S05]  /*4710*/  @!P1 IADD3 R8, P0, PT, R16, 0x580, RZ ;  /* 0x0000058010089810 */ /* 0x000fea0007f1e0ff */
[----:B-1----:R-:W-:Y:S01]  /*4720*/  @!P1 IMAD.X R6, RZ, RZ, R17, P0 ;  /* 0x000000ffff069224 */ /* 0x002fe200000e0611 */
[----:B--2---:R-:W-:Y:S07]  /*4730*/  @!P2 BRA `(.L_x_81) ;  /* 0x000000340004a947 */ /* 0x004fee0003800000 */
.L_x_152:
[----:B------:R-:W-:Y:S01]  /*4740*/  @!P1 R2UR UR7, R6 ;  /* 0x00000000060792ca */ /* 0x000fe200000e0000 */
[----:B------:R-:W-:Y:S01]  /*4750*/  UIADD3 UR5, UPT, UPT, UR12, 0x1, URZ ;  /* 0x000000010c057890 */ /* 0x000fe2000fffe0ff */
[----:B------:R-:W-:Y:S01]  /*4760*/  @!P1 R2UR UR6, R8 ;  /* 0x00000000080692ca */ /* 0x000fe200000e0000 */
[----:B------:R-:W-:Y:S01]  /*4770*/  UIADD3 UR9, UPT, UPT, UR4, 0x40, URZ ;  /* 0x0000004004097890 */ /* 0x000fe2000fffe0ff */
[----:B------:R-:W-:Y:S01]  /*4780*/  @!P1 IMAD.MOV.U32 R6, RZ, RZ, 0x1000 ;  /* 0x00001000ff069424 */ /* 0x000fe200078e00ff */
[----:B------:R-:W-:Y:S01]  /*4790*/  UISETP.NE.AND UP0, UPT, UR5, 0x3, UPT ;  /* 0x000000030500788c */ /* 0x000fe2000bf05270 */
[----:B------:R-:W-:Y:S01]  /*47a0*/  VIADD R14, R14, 0x1 ;  /* 0x000000010e0e7836 */ /* 0x000fe20000000000 */
[----:B------:R-:W-:Y:S01]  /*47b0*/  UMOV UR22, 0x0 ;  /* 0x0000000000167882 */ /* 0x000fe20000000000 */
[----:B------:R-:W-:Y:S01]  /*47c0*/  UMOV UR23, 0x10000000 ;  /* 0x1000000000177882 */ /* 0x000fe20000000000 */
[----:B------:R-:W-:Y:S04]  /*47d0*/  UPRMT UR20, UR54, 0x654, UR9 ;  /* 0x0000065436147896 */ /* 0x000fe80008000009 */
[----:B-1----:R-:W-:Y:S01]  /*47e0*/  IMAD.U32 R9, RZ, RZ, UR7 ;  /* 0x00000007ff097e24 */ /* 0x002fe2000f8e00ff */
[----:B------:R-:W-:Y:S01]  /*47f0*/  USEL UR7, URZ, 0x1, UP0 ;  /* 0x00000001ff077887 */ /* 0x000fe20008000000 */
[----:B------:R-:W-:Y:S01]  /*4800*/  IMAD.U32 R8, RZ, RZ, UR6 ;  /* 0x00000006ff087e24 */ /* 0x000fe2000f8e00ff */
[----:B------:R-:W-:Y:S02]  /*4810*/  USEL UR6, UR5, URZ, UP0 ;  /* 0x000000ff05067287 */ /* 0x000fe40008000000 */
[----:B------:R-:W-:Y:S01]  /*4820*/  VOTEU.ALL UP0, P1 ;  /* 0x0000000000ff7886 */ /* 0x000fe20000800000 */
[----:B------:R-:W-:Y:S02]  /*4830*/  @!P1 R2UR UR19, R9 ;  /* 0x00000000091392ca */ /* 0x000fe400000e0000 */
[----:B------:R-:W-:Y:S02]  /*4840*/  @!P1 R2UR UR18, R8 ;  /* 0x00000000081292ca */ /* 0x000fe400000e0000 */
[----:B------:R-:W-:Y:S01]  /*4850*/  @!UP0 ULEA UR5, UR12, UR24, 0xc ;  /* 0x000000180c058291 */ /* 0x000fe2000f8e60ff */
[----:B------:R-:W-:Y:S02]  /*4860*/  LOP3.LUT R15, R15, UR7, RZ, 0x3c, !PT ;  /* 0x000000070f0f7c12 */ /* 0x000fe4000f8e3cff */
[----:B------:R-:W-:Y:S01]  /*4870*/  UMOV UR12, UR36 ;  /* 0x00000024000c7c82 */ /* 0x000fe20008000000 */
[----:B------:R-:W-:Y:S01]  /*4880*/  @!UP0 UIADD3 UR8, UPT, UPT, UR5, 0x200, URZ ;  /* 0x0000020005088890 */ /* 0x000fe2000fffe0ff */
[----:B------:R-:W-:Y:S01]  /*4890*/  SHF.L.U32 R0, R15, 0x1f, RZ ;  /* 0x0000001f0f007819 */ /* 0x000fe200000006ff */
[----:B------:R-:W-:Y:S01]  /*48a0*/  VOTEU.ALL UP0, P1 ;  /* 0x0000000000ff7886 */ /* 0x000fe20000800000 */
[----:B------:R-:W-:Y:S06]  /*48b0*/  ULEA UR5, UR6, UR24, 0x3 ;  /* 0x0000001806057291 */ /* 0x000fec000f8e18ff */
[----:B------:R1:W-:Y:S01]  /*48c0*/  @!UP0 UTMALDG.3D [UR8], [UR18], desc[UR22] ;  /* 0x00001608120085b4 */ /* 0x0003e20008011000 */
[----:B------:R1:W-:Y:S01]  /*48d0*/  @!P1 SYNCS.ARRIVE.TRANS64.RED.A0TR RZ, [UR4+0x40], R6 ;  /* 0x00004006ffff99a7 */ /* 0x0003e20008300404 */
[----:B------:R-:W-:Y:S01]  /*48e0*/  SYNCS.ARRIVE.TRANS64.RED.A1T0 RZ, [UR20], RZ ;  /* 0x000000ffffff79a7 */ /* 0x000fe20008100414 */
[----:B------:R-:W2:Y:S02]  /*48f0*/  SYNCS.PHASECHK.TRANS64.TRYWAIT P0, [UR5+0x58], R0 ;  /* 0x00005800ff0075a7 */ /* 0x000ea40008001105 */
[----:B-12---:R-:W-:Y:S05]  /*4900*/  @!P0 BRA `(.L_x_82) ;  /* 0x0000003000a88947 */ /* 0x006fea0003800000 */
.L_x_154:
[----:B------:R-:W-:Y:S01]  /*4910*/  UIADD3 UR9, UPT, UPT, UR5, 0x40, URZ ;  /* 0x0000004005097890 */ /* 0x000fe2000fffe0ff */
[----:B-1----:R-:W-:Y:S01]  /*4920*/  @!P1 IADD3 R6, P0, PT, R16, 0x580, RZ ;  /* 0x0000058010069810 */ /* 0x002fe20007f1e0ff */
[----:B------:R-:W-:Y:S01]  /*4930*/  UPLOP3.LUT UP3, UPT, UPT, UPT, UPT, 0x80, 0x8 ;  /* 0x000000000008789c */ /* 0x000fe20003f6f070 */
[----:B------:R-:W-:Y:S01]  /*4940*/  R2UR UR23, R47 ;  /* 0x000000002f1772ca */ /* 0x000fe200000e0000 */
[----:B------:R-:W-:Y:S01]  /*4950*/  UMOV UR20, 0x0 ;  /* 0x0000000000147882 */ /* 0x000fe20000000000 */
[----:B------:R-:W-:Y:S01]  /*4960*/  @!P1 R2UR UR7, R6 ;  /* 0x00000000060792ca */ /* 0x000fe200000e0000 */
[----:B------:R-:W-:Y:S01]  /*4970*/  @!P1 IMAD.X R0, RZ, RZ, R17, P0 ;  /* 0x000000ffff009224 */ /* 0x000fe200000e0611 */
[----:B------:R-:W-:Y:S01]  /*4980*/  UMOV UR21, 0x10000000 ;  /* 0x1000000000157882 */ /* 0x000fe20000000000 */
[----:B------:R-:W-:Y:S01]  /*4990*/  UMOV UR12, UR36 ;  /* 0x00000024000c7c82 */ /* 0x000fe20008000000 */
[----:B------:R-:W-:Y:S01]  /*49a0*/  VOTEU.ALL UP0, P1 ;  /* 0x0000000000ff7886 */ /* 0x000fe20000800000 */
[----:B------:R-:W-:Y:S01]  /*49b0*/  R2UR UR22, R48 ;  /* 0x00000000301672ca */ /* 0x000fe200000e0000 */
[----:B------:R-:W-:Y:S01]  /*49c0*/  UMOV UR36, UR25 ;  /* 0x0000001900247c82 */ /* 0x000fe20008000000 */
[----:B------:R-:W-:Y:S02]  /*49d0*/  @!P1 R2UR UR4, R0 ;  /* 0x00000000000492ca */ /* 0x000fe400000e0000 */
[----:B------:R-:W-:Y:S01]  /*49e0*/  @!UP0 UIADD3 UR10, UPT, UPT, UR10, 0x20, URZ ;  /* 0x000000200a0a8890 */ /* 0x000fe2000fffe0ff */
[C---:B------:R-:W-:Y:S01]  /*49f0*/  ISETP.NE.AND P0, PT, R14.reuse, 0x2, PT ;  /* 0x000000020e00780c */ /* 0x040fe20003f05270 */
[----:B------:R-:W-:Y:S02]  /*4a00*/  UIADD3 UR30, UPT, UPT, UR13, UR23, URZ ;  /* 0x000000170d1e7290 */ /* 0x000fe4000fffe0ff */
[----:B------:R-:W-:Y:S01]  /*4a10*/  IMAD.U32 R8, RZ, RZ, UR7 ;  /* 0x00000007ff087e24 */ /* 0x000fe2000f8e00ff */
[----:B------:R-:W-:Y:S02]  /*4a20*/  SEL R0, RZ, 0x1, P0 ;  /* 0x00000001ff007807 */ /* 0x000fe40000000000 */
[----:B------:R-:W-:Y:S02]  /*4a30*/  SEL R14, R14, RZ, P0 ;  /* 0x000000ff0e0e7207 */ /* 0x000fe40000000000 */
[----:B------:R-:W-:Y:S01]  /*4a40*/  @!P1 R2UR UR18, R8 ;  /* 0x00000000081292ca */ /* 0x000fe200000e0000 */
[----:B------:R-:W-:Y:S01]  /*4a50*/  UIADD3 UR26, UPT, UPT, UR14, UR22, URZ ;  /* 0x000000160e1a7290 */ /* 0x000fe2000fffe0ff */
[----:B------:R-:W-:Y:S01]  /*4a60*/  IMAD.U32 R9, RZ, RZ, UR4 ;  /* 0x00000004ff097e24 */ /* 0x000fe2000f8e00ff */
[----:B------:R-:W-:Y:S01]  /*4a70*/  @!UP0 ULEA UR4, UR6, UR24, 0xc ;  /* 0x0000001806048291 */ /* 0x000fe2000f8e60ff */
[----:B------:R-:W-:Y:S03]  /*4a80*/  LOP3.LUT R13, R13, R0, RZ, 0x3c, !PT ;  /* 0x000000000d0d7212 */ /* 0x000fe600078e3cff */
[----:B------:R-:W-:Y:S01]  /*4a90*/  @!P1 R2UR UR19, R9 ;  /* 0x00000000091392ca */ /* 0x000fe200000e0000 */
[----:B------:R-:W-:Y:S01]  /*4aa0*/  @!UP0 UIADD3 UR8, UPT, UPT, UR4, 0x200, URZ ;  /* 0x0000020004088890 */ /* 0x000fe2000fffe0ff */
[----:B------:R-:W-:Y:S01]  /*4ab0*/  VOTEU.ALL UP0, P1 ;  /* 0x0000000000ff7886 */ /* 0x000fe20000800000 */
[----:B------:R-:W-:Y:S10]  /*4ac0*/  UPRMT UR4, UR54, 0x654, UR9 ;  /* 0x0000065436047896 */ /* 0x000ff40008000009 */
[----:B------:R1:W-:Y:S01]  /*4ad0*/  @!UP0 UTMALDG.3D [UR8], [UR18], desc[UR20] ;  /* 0x00001408120085b4 */ /* 0x0003e20008011000 */
[----:B------:R3:W-:Y:S01]  /*4ae0*/  @!P1 SYNCS.ARRIVE.TRANS64.RED.A0TR RZ, [UR5+0x40], R7 ;  /* 0x00004007ffff99a7 */ /* 0x0007e20008300405 */
[----:B------:R-:W-:Y:S01]  /*4af0*/  SYNCS.ARRIVE.TRANS64.RED.A1T0 RZ, [UR4], RZ ;  /* 0x000000ffffff79a7 */ /* 0x000fe20008100404 */
[----:B------:R-:W-:Y:S04]  /*4b00*/  UIADD3 UR4, UPT, UPT, UR6, 0x1, URZ ;  /* 0x0000000106047890 */ /* 0x000fe8000fffe0ff */
[----:B------:R-:W-:Y:S04]  /*4b10*/  UISETP.NE.AND UP0, UPT, UR4, 0x3, UPT ;  /* 0x000000030400788c */ /* 0x000fe8000bf05270 */
[----:B------:R-:W-:Y:S06]  /*4b20*/  USEL UR5, URZ, 0x1, UP0 ;  /* 0x00000001ff057887 */ /* 0x000fec0008000000 */
[----:B------:R-:W-:Y:S01]  /*4b30*/  LOP3.LUT R15, R15, UR5, RZ, 0x3c, !PT ;  /* 0x000000050f0f7c12 */ /* 0x000fe2000f8e3cff */
[----:B-1----:R-:W-:Y:S01]  /*4b40*/  USEL UR12, UR4, URZ, UP0 ;  /* 0x000000ff040c7287 */ /* 0x002fe20008000000 */
[----:B------:R-:W-:Y:S11]  /*4b50*/  BRA.U UP1, `(.L_x_83) ;  /* 0xfffffff101f07547 */ /* 0x000ff6000b83ffff */
[----:B------:R-:W-:Y:S01]  /*4b60*/  UIADD3 UR24, UPT, UPT, UR24, 0x58, URZ ;  /* 0x0000005818187890 */ /* 0x000fe2000fffe0ff */
[----:B----4-:R-:W-:-:S03]  /*4b70*/  SHF.L.U32 R2, R15, 0x1f, RZ ;  /* 0x0000001f0f027819 */ /* 0x010fc600000006ff */
[----:B------:R-:W-:-:S09]  /*4b80*/  ULEA UR4, UR12, UR24, 0x3 ;  /* 0x000000180c047291 */ /* 0x000fd2000f8e18ff */
[----:B------:R-:W1:Y:S02]  /*4b90*/  SYNCS.PHASECHK.TRANS64.TRYWAIT P0, [UR4], R2 ;  /* 0x00000002ff0075a7 */ /* 0x000e640008001104 */
[----:B-1----:R-:W-:Y:S05]  /*4ba0*/  @!P0 BRA `(.L_x_84) ;  /* 0x0000003000188947 */ /* 0x002fea0003800000 */
.L_x_156:
        /* <DEDUP_REMOVED lines=9> */
.L_x_158:
[----:B------:R-:W-:-:S04]  /*4c40*/  UIADD3 UR4, UPT, UPT, UR4, 0x1, URZ ;  /* 0x0000000104047890 */ /* 0x000fc8000fffe0ff */
[----:B------:R-:W-:-:S04]  /*4c50*/  UISETP.NE.AND UP0, UPT, UR4, 0x3, UPT ;  /* 0x000000030400788c */ /* 0x000fc8000bf05270 */
[----:B------:R-:W-:Y:S02]  /*4c60*/  USEL UR5, URZ, 0x1, UP0 ;  /* 0x00000001ff057887 */ /* 0x000fe40008000000 */
[----:B------:R-:W-:-:S04]  /*4c70*/  USEL UR4, UR4, URZ, UP0 ;  /* 0x000000ff04047287 */ /* 0x000fc80008000000 */
[----:B------:R-:W-:Y:S01]  /*4c80*/  ULEA UR4, UR4, UR24, 0x3 ;  /* 0x0000001804047291 */ /* 0x000fe2000f8e18ff */
[----:B-1----:R-:W-:-:S04]  /*4c90*/  LOP3.LUT R2, R15, UR5, RZ, 0x3c, !PT ;  /* 0x000000050f027c12 */ /* 0x002fc8000f8e3cff */
[----:B------:R-:W-:Y:S01]  /*4ca0*/  SHF.L.U32 R2, R2, 0x1f, RZ ;  /* 0x0000001f02027819 */ /* 0x000fe200000006ff */
[----:B------:R-:W-:-:S07]  /*4cb0*/  IMAD.U32 R0, RZ, RZ, UR4 ;  /* 0x00000004ff007e24 */ /* 0x000fce000f8e00ff */
.L_x_86:
[----:B-1----:R1:W2:Y:S02]  /*4cc0*/  SYNCS.PHASECHK.TRANS64.TRYWAIT P0, [R0+URZ], R2 ;  /* 0x00000002000075a7 */ /* 0x0022a400080011ff */
[----:B--2---:R-:W-:Y:S05]  /*4cd0*/  @!P0 NANOSLEEP.SYNCS 0x989680 ;  /* 0x009896800000895d */ /* 0x004fea0003900000 */
[----:B------:R-:W2:Y:S02]  /*4ce0*/  @!P0 SYNCS.PHASECHK.TRANS64 P0, [R0+URZ], R2 ;  /* 0x00000002000085a7 */ /* 0x000ea400080010ff */
[----:B--2---:R-:W-:Y:S05]  /*4cf0*/  @P0 EXIT ;  /* 0x000000000000094d */ /* 0x004fea0003800000 */
[----:B------:R-:W-:Y:S05]  /*4d00*/  BRA `(.L_x_86) ;  /* 0xfffffffc00ec7947 */ /* 0x000fea000383ffff */
.L_x_74:
[----:B------:R-:W-:-:S06]  /*4d10*/  UISETP.GE.AND UP0, UPT, UR22, 0x4, UPT ;  /* 0x000000041600788c */ /* 0x000fcc000bf06270 */
[----:B------:R-:W-:-:S13]  /*4d20*/  PLOP3.LUT P0, PT, PT, PT, UP0, 0x80, 0x8 ;  /* 0x000000000008781c */ /* 0x000fda0003f0f008 */
[----:B------:R-:W-:Y:S05]  /*4d30*/  @!P0 EXIT ;  /* 0x000000000000894d */ /* 0x000fea0003800000 */
[----:B------:R-:W-:Y:S01]  /*4d40*/  BAR.SYNC.DEFER_BLOCKING 0x6, 0xa0 ;  /* 0x0182800000007b1d */ /* 0x000fe20000010000 */
[C---:B------:R-:W-:Y:S01]  /*4d50*/  IMAD.SHL.U32 R3, R55.reuse, 0x20, RZ ;  /* 0x0000002037037824 */ /* 0x040fe200078e00ff */
[C---:B------:R-:W-:Y:S01]  /*4d60*/  LOP3.LUT P0, RZ, R55.reuse, 0x4, RZ, 0xc0, !PT ;  /* 0x0000000437ff7812 */ /* 0x040fe2000780c0ff */
[C---:B------:R-:W-:Y:S01]  /*4d70*/  IMAD.SHL.U32 R2, R55.reuse, 0x10, RZ ;  /* 0x0000001037027824 */ /* 0x040fe200078e00ff */
[----:B------:R-:W-:Y:S01]  /*4d80*/  CS2R R52, SRZ ;  /* 0x0000000000347805 */ /* 0x000fe2000001ff00 */
[----:B------:R-:W-:Y:S01]  /*4d90*/  IMAD.SHL.U32 R44, R55, 0x4, RZ ;  /* 0x00000004372c7824 */ /* 0x000fe200078e00ff */
[----:B------:R-:W-:Y:S01]  /*4da0*/  UMOV UR44, 0x400 ;  /* 0x00000400002c7882 */ /* 0x000fe20000000000 */
[----:B------:R-:W1:Y:S01]  /*4db0*/  LDCU.64 UR4, c[0x0][0x890] ;  /* 0x00011200ff0477ac */ /* 0x000e620008000a00 */
[----:B------:R-:W2:Y:S01]  /*4dc0*/  LDC.64 R42, c[0x0][0x8b0] ;  /* 0x00022c00ff2a7b82 */ /* 0x000ea20000000a00 */
[----:B------:R-:W-:Y:S01]  /*4dd0*/  LOP3.LUT R4, R3, 0xc0, RZ, 0xc0, !PT ;  /* 0x000000c003047812 */ /* 0x000fe200078ec0ff */
[----:B------:R-:W-:Y:S01]  /*4de0*/  IMAD.U32 R23, R55, 0x10000, RZ ;  /* 0x0001000037177824 */ /* 0x000fe200078e00ff */
[----:B------:R-:W-:Y:S01]  /*4df0*/  ULEA UR44, UR54, UR44, 0x18 ;  /* 0x0000002c362c7291 */ /* 0x000fe2000f8ec0ff */
[----:B------:R-:W-:Y:S01]  /*4e00*/  LOP3.LUT R2, R2, 0x600, RZ, 0xc0, !PT ;  /* 0x0000060002027812 */ /* 0x000fe200078ec0ff */
[----:B------:R-:W-:Y:S01]  /*4e10*/  IMAD.MOV.U32 R54, RZ, RZ, 0x10 ;  /* 0x00000010ff367424 */ /* 0x000fe200078e00ff */
[----:B------:R-:W-:Y:S01]  /*4e20*/  LOP3.LUT R44, R4, 0x18, R44, 0xf8, !PT ;  /* 0x00000018042c7812 */ /* 0x000fe200078ef82c */
[----:B------:R-:W-:Y:S01]  /*4e30*/  IMAD.MOV.U32 R22, RZ, RZ, RZ ;  /* 0x000000ffff167224 */ /* 0x000fe200078e00ff */
[----:B------:R-:W3:Y:S01]  /*4e40*/  LDC.64 R40, c[0x0][0x8a8] ;  /* 0x00022a00ff287b82 */ /* 0x000ee20000000a00 */
[----:B------:R-:W-:Y:S01]  /*4e50*/  SHF.R.U32.HI R4, RZ, 0x1, R55 ;  /* 0x00000001ff047819 */ /* 0x000fe20000011637 */
[----:B------:R-:W-:Y:S01]  /*4e60*/  IMAD.MOV.U32 R51, RZ, RZ, RZ ;  /* 0x000000ffff337224 */ /* 0x000fe200078e00ff */
[----:B------:R-:W-:Y:S01]  /*4e70*/  LOP3.LUT R2, R2, 0x20, R3, 0xf8, !PT ;  /* 0x0000002002027812 */ /* 0x000fe200078ef803 */
[----:B------:R-:W4:Y:S01]  /*4e80*/  LDCU UR63, c[0x0][0x370] ;  /* 0x00006e00ff3f77ac */ /* 0x000f220008000800 */
[----:B------:R-:W-:-:S02]  /*4e90*/  LOP3.LUT R23, R23, 0x600000, RZ, 0xc0, !PT ;  /* 0x0060000017177812 */ /* 0x000fc400078ec0ff */
[----:B------:R-:W-:Y:S01]  /*4ea0*/  LOP3.LUT R44, R44, 0x8, R4, 0x78, !PT ;  /* 0x000000082c2c7812 */ /* 0x000fe200078e7804 */
[----:B------:R-:W4:Y:S01]  /*4eb0*/  LDS R0, [UR44+0x130] ;  /* 0x0001302cff007984 */ /* 0x000f220008000800 */
[----:B-1----:R-:W-:Y:S01]  /*4ec0*/  IMAD.U32 R57, RZ, RZ, UR4 ;  /* 0x00000004ff397e24 */ /* 0x002fe2000f8e00ff */
[----:B------:R-:W-:Y:S01]  /*4ed0*/  UIADD3 UR4, UPT, UPT, UR44, 0x200, URZ ;  /* 0x000002002c047890 */ /* 0x000fe2000fffe0ff */
[----:B------:R-:W-:Y:S01]  /*4ee0*/  LOP3.LUT R2, R2, 0x100, R3, 0xf8, !PT ;  /* 0x0000010002027812 */ /* 0x000fe200078ef803 */
[----:B------:R-:W-:Y:S01]  /*4ef0*/  IMAD.U32 R56, RZ, RZ, UR5 ;  /* 0x00000005ff387e24 */ /* 0x000fe2000f8e00ff */
[----:B------:R-:W-:Y:S01]  /*4f00*/  LOP3.LUT R55, R55, 0x60, RZ, 0xc0, !PT ;  /* 0x0000006037377812 */ /* 0x000fe200078ec0ff */
[----:B------:R-:W1:Y:S01]  /*4f10*/  LDCU UR41, c[0x0][0xb0c] ;  /* 0x00016180ff2977ac */ /* 0x000e620008000800 */
[----:B------:R-:W-:Y:S01]  /*4f20*/  LOP3.LUT R44, R2, R44, RZ, 0xfc, !PT ;  /* 0x0000002c022c7212 */ /* 0x000fe200078efcff */
[----:B------:R-:W-:Y:S01]  /*4f30*/  IMAD.U32 R59, RZ, RZ, UR4 ;  /* 0x00000004ff3b7e24 */ /* 0x000fe2000f8e00ff */
[----:B------:R-:W-:Y:S01]  /*4f40*/  SEL R54, R54, 0xfffffff0, !P0 ;  /* 0xfffffff036367807 */ /* 0x000fe20004000000 */
[----:B------:R-:W1:Y:S01]  /*4f50*/  LDCU UR39, c[0x0][0xb30] ;  /* 0x00016600ff2777ac */ /* 0x000e620008000800 */
[----:B------:R-:W1:Y:S01]  /*4f60*/  LDCU.64 UR60, c[0x0][0x888] ;  /* 0x00011100ff3c77ac */ /* 0x000e620008000a00 */
[----:B------:R-:W1:Y:S01]  /*4f70*/  LDCU.64 UR42, c[0x0][0xb28] ;  /* 0x00016500ff2a77ac */ /* 0x000e620008000a00 */
[----:B------:R-:W1:Y:S01]  /*4f80*/  LDCU.128 UR56, c[0x0][0xb10] ;  /* 0x00016200ff3877ac */ /* 0x000e620008000c00 */
[----:B------:R-:W1:Y:S01]  /*4f90*/  LDCU UR62, c[0x0][0x374] ;  /* 0x00006e80ff3e77ac */ /* 0x000e620008000800 */
[----:B------:R-:W-:Y:S01]  /*4fa0*/  UMOV UR55, 0x1 ;  /* 0x0000000100377882 */ /* 0x000fe20000000000 */
[----:B------:R-:W-:Y:S01]  /*4fb0*/  UMOV UR46, URZ ;  /* 0x000000ff002e7c82 */ /* 0x000fe20008000000 */
[----:B------:R-:W-:Y:S01]  /*4fc0*/  UMOV UR53, URZ ;  /* 0x000000ff00357c82 */ /* 0x000fe20008000000 */
[----:B------:R-:W-:Y:S01]  /*4fd0*/  UMOV UR52, URZ ;  /* 0x000000ff00347c82 */ /* 0x000fe20008000000 */
[----:B-1234-:R-:W-:-:S07]  /*4fe0*/  IMAD.IADD R23, R0, 0x1, R23 ;  /* 0x0000000100177824 */ /* 0x01efce00078e0217 */
.L_x_117:
[C---:B------:R-:W-:Y:S02]  /*4ff0*/  LEA R0, R51.reuse, UR44, 0x3 ;  /* 0x0000002c33007c11 */ /* 0x040fe4000f8e18ff */
[----:B------:R-:W-:Y:S02]  /*5000*/  SHF.L.U32 R2, R52, 0x1f, RZ ;  /* 0x0000001f34027819 */ /* 0x000fe400000006ff */
[----:B-1----:R-:W-:Y:S02]  /*5010*/  LEA R4, R51, UR44, 0x4 ;  /* 0x0000002c33047c11 */ /* 0x002fe4000f8e20ff */
[----:B------:R-:W1:Y:S02]  /*5020*/  SYNCS.PHASECHK.TRANS64.TRYWAIT P0, [R0+URZ+0x80], R2 ;  /* 0x00008002000075a7 */ /* 0x000e6400080011ff */
[----:B-1----:R-:W-:Y:S05]  /*5030*/  @!P0 BRA `(.L_x_87) ;  /* 0x0000002c00248947 */ /* 0x002fea0003800000 */
.L_x_159:
[----:B------:R-:W-:Y:S01]  /*5040*/  R2UR UR7, R58 ;  /* 0x000000003a0772ca */ /* 0x000fe200000e0000 */
[----:B------:R-:W2:Y:S01]  /*5050*/  LDS.128 R4, [R4+0x110] ;  /* 0x0001100004047984 */ /* 0x000ea20000000c00 */
[----:B-1----:R-:W-:Y:S01]  /*5060*/  VIADD R0, R0, 0x90 ;  /* 0x0000009000007836 */ /* 0x002fe20000000000 */
[----:B------:R-:W-:Y:S04]  /*5070*/  UISETP.GE.AND UP0, UPT, UR40, 0x1, UPT ;  /* 0x000000012800788c */ /* 0x000fe8000bf06270 */
[----:B------:R-:W-:Y:S01]  /*5080*/  PRMT R0, RZ, 0x654, R0 ;  /* 0x00000654ff007816 */ /* 0x000fe20000000000 */
[----:B------:R-:W-:Y:S01]  /*5090*/  @!PT LDS RZ, [RZ] ;  /* 0x00000000fffff984 */ /* 0x000fe20000000800 */
[----:B------:R-:W-:Y:S01]  /*50a0*/  @!PT LDS RZ, [RZ] ;  /* 0x00000000fffff984 */ /* 0x000fe20000000800 */
[----:B------:R-:W-:Y:S01]  /*50b0*/  @!PT LDS RZ, [RZ] ;  /* 0x00000000fffff984 */ /* 0x000fe20000000800 */
[----:B------:R-:W-:Y:S01]  /*50c0*/  @!PT LDS RZ, [RZ] ;  /* 0x00000000fffff984 */ /* 0x000fe20000000800 */
[----:B------:R1:W-:Y:S06]  /*50d0*/  MEMBAR.ALL.CTA ;  /* 0x0000000000007992 */ /* 0x0003ec0000008000 */
[----:B-1----:R-:W1:Y:S02]  /*50e0*/  FENCE.VIEW.ASYNC.S ;  /* 0x00000000000073c6 */ /* 0x002e640000000000 */
[----:B-1----:R1:W-:Y:S01]  /*50f0*/  SYNCS.ARRIVE.TRANS64.RED.A1T0 RZ, [R0+URZ], RZ ;  /* 0x000000ff00ff79a7 */ /* 0x0023e200081004ff */
[----:B--2---:R-:W-:Y:S11]  /*5100*/  LOP3.LUT P0, RZ, R6, 0x1, RZ, 0xc0, !PT ;  /* 0x0000000106ff7812 */ /* 0x004ff6000780c0ff */
[----:B------:R-:W-:Y:S02]  /*5110*/  @!UPT UIADD3 URZ, UPT, UPT, URZ, URZ, URZ ;  /* 0x000000fffffff290 */ /* 0x000fe4000fffe0ff */
[----:B------:R-:W-:Y:S01]  /*5120*/  VOTEU.ANY UP1, P0 ;  /* 0x0000000000ff7886 */ /* 0x000fe20000020100 */
[----:B------:R-:W-:Y:S01]  /*5130*/  PLOP3.LUT P0, PT, PT, PT, UP1, 0x80, 0x8 ;  /* 0x000000000008781c */ /* 0x000fe20003f0f018 */
[----:B------:R-:W-:Y:S06]  /*5140*/  UP2UR UR4, UPR, URZ, 0x2 ;  /* 0x00000002ff047883 */ /* 0x000fec0008000000 */
[----:B------:R-:W-:Y:S06]  /*5150*/  IMAD.U32 R60, RZ, RZ, UR4 ;  /* 0x00000004ff3c7e24 */ /* 0x000fec000f8e00ff */
[----:B------:R-:W-:Y:S02]  /*5160*/  @P0 SHF.R.U32.HI R2, RZ, 0x10, R5 ;  /* 0x00000010ff020819 */ /* 0x000fe40000011605 */
[----:B------:R-:W-:Y:S02]  /*5170*/  @P0 MOV R3, R4 ;  /* 0x0000000400030202 */ /* 0x000fe40000000f00 */
[----:B------:R-:W-:Y:S02]  /*5180*/  @P0 R2UR UR4, R2 ;  /* 0x00000000020402ca */ /* 0x000fe400000e0000 */
[----:B------:R-:W-:Y:S02]  /*5190*/  @P0 LOP3.LUT R4, R5, 0xffff, RZ, 0xc0, !PT ;  /* 0x0000ffff05040812 */ /* 0x000fe400078ec0ff */
[----:B------:R-:W-:Y:S02]  /*51a0*/  @P0 R2UR UR6, R3 ;  /* 0x00000000030602ca */ /* 0x000fe400000e0000 */
[----:B------:R-:W-:Y:S07]  /*51b0*/  @P0 R2UR UR5, R4 ;  /* 0x00000000040502ca */ /* 0x000fee00000e0000 */
[----:B------:R-:W-:Y:S02]  /*51c0*/  @UP1 UMOV UR7, UR4 ;  /* 0x0000000400071c82 */ /* 0x000fe40008000000 */
[----:B------:R-:W-:Y:S02]  /*51d0*/  IMAD.U32 R58, RZ, RZ, UR7 ;  /* 0x00000007ff3a7e24 */ /* 0x000fe4000f8e00ff */
[----:B------:R-:W-:Y:S02]  /*51e0*/  @UP1 UMOV UR38, UR6 ;  /* 0x0000000600261c82 */ /* 0x000fe40008000000 */
[----:B------:R-:W-:Y:S01]  /*51f0*/  @UP1 UMOV UR37, UR5 ;  /* 0x0000000500251c82 */ /* 0x000fe20008000000 */
[----:B-1----:R-:W-:Y:S05]  /*5200*/  BRA.U !UP0, `(.L_x_88) ;  /* 0x0000000108cc7547 */ /* 0x002fea000b800000 */
[----:B------:R-:W1:Y:S01]  /*5210*/  LDCU UR12, c[0x0][0xb20] ;  /* 0x00016400ff0c77ac */ /* 0x000e620008000800 */
[----:B------:R-:W-:Y:S02]  /*5220*/  UIMAD.WIDE.U32 UR4, UR62, UR59, URZ ;  /* 0x0000003b3e0472a5 */ /* 0x000fe4000f8e00ff */
[----:B------:R-:W-:Y:S02]  /*5230*/  UIMAD.WIDE.U32 UR6, UR63, UR56, URZ ;  /* 0x000000383f0672a5 */ /* 0x000fe4000f8e00ff */
[----:B------:R-:W-:Y:S02]  /*5240*/  UISETP.NE.AND UP0, UPT, UR58, 0x1, UPT ;  /* 0x000000013a00788c */ /* 0x000fe4000bf05270 */
[----:B------:R-:W-:Y:S02]  /*5250*/  UIMAD.WIDE.U32 UR8, UR37, UR59, URZ ;  /* 0x0000003b250872a5 */ /* 0x000fe4000f8e00ff */
[----:B------:R-:W-:Y:S02]  /*5260*/  UIMAD.WIDE.U32 UR10, UR38, UR56, URZ ;  /* 0x00000038260a72a5 */ /* 0x000fe4000f8e00ff */
[----:B------:R-:W-:Y:S02]  /*5270*/  UISETP.NE.AND UP1, UPT, UR41, 0x1, UPT ;  /* 0x000000012900788c */ /* 0x000fe4000bf25270 */
[----:B------:R-:W-:Y:S01]  /*5280*/  UISETP.NE.AND UP2, UPT, UR40, 0x1, UPT ;  /* 0x000000012800788c */ /* 0x000fe2000bf45270 */
[----:B------:R-:W-:Y:S02]  /*5290*/  UMOV UR4, UR5 ;  /* 0x0000000500047c82 */ /* 0x000fe40008000000 */
[----:B-1----:R-:W-:Y:S03]  /*52a0*/  USHF.R.U32.HI UR5, URZ, UR12, UR4 ;  /* 0x0000000cff057299 */ /* 0x002fe60008011604 */
[----:B------:R-:W-:Y:S02]  /*52b0*/  UMOV UR4, UR7 ;  /* 0x0000000700047c82 */ /* 0x000fe40008000000 */
[----:B------:R-:W-:Y:S02]  /*52c0*/  USHF.R.U32.HI UR7, URZ, UR57, UR4 ;  /* 0x00000039ff077299 */ /* 0x000fe40008011604 */
[----:B------:R-:W-:Y:S02]  /*52d0*/  USEL UR4, UR62, UR5, !UP0 ;  /* 0x000000053e047287 */ /* 0x000fe4000c000000 */
[----:B------:R-:W-:Y:S01]  /*52e0*/  USEL UR7, UR63, UR7, !UP1 ;  /* 0x000000073f077287 */ /* 0x000fe2000c800000 */
[----:B------:R-:W-:Y:S01]  /*52f0*/  UMOV UR5, UR9 ;  /* 0x0000000900057c82 */ /* 0x000fe20008000000 */
[----:B------:R-:W-:Y:S02]  /*5300*/  UIMAD.WIDE.U32 UR8, UR4, UR42, URZ ;  /* 0x0000002a040872a5 */ /* 0x000fe4000f8e00ff */
[----:B------:R-:W-:Y:S03]  /*5310*/  USHF.R.U32.HI UR6, URZ, UR12, UR5 ;  /* 0x0000000cff067299 */ /* 0x000fe60008011605 */
[----:B------:R-:W-:Y:S01]  /*5320*/  UMOV UR5, UR11 ;  /* 0x0000000b00057c82 */ /* 0x000fe20008000000 */
[----:B------:R-:W-:Y:S02]  /*5330*/  UIMAD.WIDE.U32 UR10, UR7, UR42, URZ ;  /* 0x0000002a070a72a5 */ /* 0x000fe4000f8e00ff */
[----:B------:R-:W-:Y:S02]  /*5340*/  USHF.R.U32.HI UR12, URZ, UR57, UR5 ;  /* 0x00000039ff0c7299 */ /* 0x000fe40008011605 */
[----:B------:R-:W-:Y:S01]  /*5350*/  USEL UR6, UR37, UR6, !UP0 ;  /* 0x0000000625067287 */ /* 0x000fe2000c000000 */
[----:B------:R-:W-:Y:S02]  /*5360*/  UMOV UR5, UR9 ;  /* 0x0000000900057c82 */ /* 0x000fe40008000000 */
[----:B------:R-:W-:Y:S01]  /*5370*/  UMOV UR10, UR11 ;  /* 0x0000000b000a7c82 */ /* 0x000fe20008000000 */
[----:B------:R-:W-:Y:S02]  /*5380*/  @UP2 USHF.R.U32.HI UR4, URZ, UR43, UR5 ;  /* 0x0000002bff042299 */ /* 0x000fe40008011605 */
[----:B------:R-:W-:Y:S02]  /*5390*/  @UP2 USHF.R.U32.HI UR7, URZ, UR43, UR10 ;  /* 0x0000002bff072299 */ /* 0x000fe4000801160a */
[----:B------:R-:W-:Y:S02]  /*53a0*/  UIMAD UR4, UR40, UR4, URZ ;  /* 0x00000004280472a4 */ /* 0x000fe4000f8e02ff */
[----:B------:R-:W-:Y:S02]  /*53b0*/  UIMAD.WIDE.U32 UR10, UR6, UR42, URZ ;  /* 0x0000002a060a72a5 */ /* 0x000fe4000f8e00ff */
[----:B------:R-:W-:Y:S02]  /*53c0*/  USEL UR5, UR38, UR12, !UP1 ;  /* 0x0000000c26057287 */ /* 0x000fe4000c800000 */
[----:B------:R-:W-:Y:S02]  /*53d0*/  UIMAD UR8, UR40, UR7, URZ ;  /* 0x00000007280872a4 */ /* 0x000fe4000f8e02ff */
[----:B------:R-:W-:Y:S03]  /*53e0*/  UISETP.GE.AND UP0, UPT, UR6, UR4, UPT ;  /* 0x000000040600728c */ /* 0x000fe6000bf06270 */
[----:B------:R-:W-:Y:S01]  /*53f0*/  UMOV UR4, UR11 ;  /* 0x0000000b00047c82 */ /* 0x000fe20008000000 */
[----:B------:R-:W-:Y:S02]  /*5400*/  UISETP.GE.OR UP0, UPT, UR5, UR8, UP0 ;  /* 0x000000080500728c */ /* 0x000fe40008706670 */
[----:B------:R-:W-:Y:S02]  /*5410*/  USHF.R.U32.HI UR4, URZ, UR43, UR4 ;  /* 0x0000002bff047299 */ /* 0x000fe40008011604 */
[----:B------:R-:W-:Y:S02]  /*5420*/  UIMAD.WIDE.U32 UR8, UR5, UR42, URZ ;  /* 0x0000002a050872a5 */ /* 0x000fe4000f8e00ff */
[----:B------:R-:W-:Y:S02]  /*5430*/  USEL UR11, UR6, UR4, !UP2 ;  /* 0x00000004060b7287 */ /* 0x000fe4000d000000 */
[----:B------:R-:W-:Y:S02]  /*5440*/  UIADD3 UR8, UPT, UPT, -UR5, URZ, URZ ;  /* 0x000000ff05087290 */ /* 0x000fe4000fffe1ff */
[----:B------:R-:W-:Y:S01]  /*5450*/  UIADD3 UR10, UPT, UPT, -UR11, URZ, URZ ;  /* 0x000000ff0b0a7290 */ /* 0x000fe2000fffe1ff */
[----:B------:R-:W-:Y:S01]  /*5460*/  @!UP0 UMOV UR4, UR9 ;  /* 0x0000000900048c82 */ /* 0x000fe20008000000 */
[----:B------:R-:W-:Y:S02]  /*5470*/  UIADD3 UR9, UPT, UPT, -UR6, URZ, URZ ;  /* 0x000000ff06097290 */ /* 0x000fe4000fffe1ff */
[----:B------:R-:W-:Y:S02]  /*5480*/  @!UP0 USHF.R.U32.HI UR4, URZ, UR43, UR4 ;  /* 0x0000002bff048299 */ /* 0x000fe40008011604 */
[----:B------:R-:W-:Y:S02]  /*5490*/  UIMAD UR10, UR40, UR10, UR6 ;  /* 0x0000000a280a72a4 */ /* 0x000fe4000f8e0206 */
[----:B------:R-:W-:Y:S04]  /*54a0*/  @!UP0 USEL UR4, UR5, UR4, !UP2 ;  /* 0x0000000405048287 */ /* 0x000fe8000d000000 */
[----:B------:R-:W-:Y:S02]  /*54b0*/  @!UP0 UIMAD UR10, UR7, UR10, UR4 ;  /* 0x0000000a070a82a4 */ /* 0x000fe4000f8e0204 */
[----:B------:R-:W-:Y:S02]  /*54c0*/  @!UP0 UIADD3 UR11, UPT, UPT, UR11, -UR4, URZ ;  /* 0x800000040b0b8290 */ /* 0x000fe4000fffe0ff */
[----:B------:R-:W-:Y:S02]  /*54d0*/  UIMAD UR7, UR41, UR8, UR38 ;  /* 0x00000008290772a4 */ /* 0x000fe4000f8e0226 */
[----:B------:R-:W-:Y:S02]  /*54e0*/  @!UP0 UIMAD UR6, UR11, UR40, UR5 ;  /* 0x000000280b0682a4 */ /* 0x000fe4000f8e0205 */
[----:B------:R-:W-:Y:S01]  /*54f0*/  UIMAD UR4, UR58, UR9, UR37 ;  /* 0x000000093a0472a4 */ /* 0x000fe2000f8e0225 */
[----:B------:R-:W-:Y:S02]  /*5500*/  @!UP0 UMOV UR5, UR10 ;  /* 0x0000000a00058c82 */ /* 0x000fe40008000000 */
[----:B------:R-:W-:Y:S02]  /*5510*/  UIMAD UR38, UR5, UR41, UR7 ;  /* 0x00000029052672a4 */ /* 0x000fe4000f8e0207 */
[----:B------:R-:W-:Y:S11]  /*5520*/  UIMAD UR37, UR6, UR58, UR4 ;  /* 0x0000003a062572a4 */ /* 0x000ff6000f8e0204 */
[----:B------:R-:W-:Y:S01]  /*5530*/  @!UPT UIADD3 URZ, UPT, UPT, URZ, URZ, URZ ;  /* 0x000000fffffff290 */ /* 0x000fe2000fffe0ff */
.L_x_88:
[----:B------:R-:W-:Y:S01]  /*5540*/  UISETP.NE.AND UP0, UPT, UR39, 0x1, UPT ;  /* 0x000000012700788c */ /* 0x000fe2000bf05270 */
[----:B------:R-:W-:Y:S01]  /*5550*/  R2UR UR11, R59 ;  /* 0x000000003b0b72ca */ /* 0x000fe200000e0000 */
[----:B------:R-:W-:Y:S01]  /*5560*/  USHF.L.U32 UR50, UR26, 0x6, URZ ;  /* 0x000000061a327899 */ /* 0x000fe200080006ff */
[----:B------:R-:W-:Y:S01]  /*5570*/  IADD3 R51, PT, PT, R51, 0x1, RZ ;  /* 0x0000000133337810 */ /* 0x000fe20007ffe0ff */
[----:B------:R-:W-:Y:S07]  /*5580*/  USHF.L.U32 UR49, UR30, 0x6, URZ ;  /* 0x000000061e317899 */ /* 0x000fee00080006ff */
[----:B------:R-:W1:Y:S01]  /*5590*/  @!UP0 LDCU.128 UR12, c[0x0][0xb10] ;  /* 0x00016200ff0c87ac */ /* 0x000e620008000c00 */
[----:B------:R-:W2:Y:S01]  /*55a0*/  @!UP0 LDCU UR5, c[0x0][0xb0c] ;  /* 0x00016180ff0587ac */ /* 0x000ea20008000800 */
[----:B------:R-:W3:Y:S01]  /*55b0*/  @!UP0 LDCU UR10, c[0x0][0xb20] ;  /* 0x00016400ff0a87ac */ /* 0x000ee20008000800 */
[----:B-1----:R-:W-:Y:S02]  /*55c0*/  UIMAD.WIDE.U32 UR8, UR38, UR12, URZ ;  /* 0x0000000c260872a5 */ /* 0x002fe4000f8e00ff */
[----:B------:R-:W-:Y:S02]  /*55d0*/  UIMAD.WIDE.U32 UR6, UR37, UR15, URZ ;  /* 0x0000000f250672a5 */ /* 0x000fe4000f8e00ff */
[----:B------:R-:W-:Y:S03]  /*55e0*/  @!UP0 UISETP.NE.AND UP1, UPT, UR14, 0x1, UPT ;  /* 0x000000010e00888c */ /* 0x000fe6000bf25270 */
[----:B------:R-:W-:Y:S01]  /*55f0*/  @!UP0 UMOV UR4, UR9 ;  /* 0x0000000900048c82 */ /* 0x000fe20008000000 */
[----:B--2---:R-:W-:Y:S02]  /*5600*/  @!UP0 UISETP.NE.AND UP2, UPT, UR5, 0x1, UPT ;  /* 0x000000010500888c */ /* 0x004fe4000bf45270 */
[----:B------:R-:W-:Y:S01]  /*5610*/  @!UP0 USHF.R.U32.HI UR4, URZ, UR13, UR4 ;  /* 0x0000000dff048299 */ /* 0x000fe20008011604 */
[----:B------:R-:W-:Y:S02]  /*5620*/  @!UP0 UMOV UR6, UR7 ;  /* 0x0000000700068c82 */ /* 0x000fe40008000000 */
[----:B---3--:R-:W-:Y:S02]  /*5630*/  @!UP0 USHF.R.U32.HI UR6, URZ, UR10, UR6 ;  /* 0x0000000aff068299 */ /* 0x008fe40008011606 */
[----:B------:R-:W-:Y:S02]  /*5640*/  @!UP0 USEL UR7, UR38, UR4, !UP2 ;  /* 0x0000000426078287 */ /* 0x000fe4000d000000 */
[----:B------:R-:W-:Y:S04]  /*5650*/  @!UP0 USEL UR6, UR37, UR6, !UP1 ;  /* 0x0000000625068287 */ /* 0x000fe8000c800000 */
[----:B------:R-:W-:Y:S02]  /*5660*/  @!UP0 UIADD3 UR4, UPT, UPT, -UR7, UR6, URZ ;  /* 0x0000000607048290 */ /* 0x000fe4000fffe1ff */
[----:B------:R-:W-:Y:S02]  /*5670*/  @!UP0 UIADD3 UR6, UPT, UPT, UR7, -UR6, URZ ;  /* 0x8000000607068290 */ /* 0x000fe4000fffe0ff */
[----:B------:R-:W-:Y:S02]  /*5680*/  @!UP0 UIMAD UR38, UR4, UR5, UR38 ;  /* 0x00000005042682a4 */ /* 0x000fe4000f8e0226 */
[----:B------:R-:W-:Y:S02]  /*5690*/  @!UP0 UIMAD UR37, UR6, UR14, UR37 ;  /* 0x0000000e062582a4 */ /* 0x000fe4000f8e0225 */
[----:B------:R-:W-:Y:S09]  /*56a0*/  ULOP3.LUT UP0, URZ, UR11, 0x1b0, URZ, 0xc0, !UPT ;  /* 0x000001b00bff7892 */ /* 0x000ff2000f80c0ff */
[----:B------:R-:W-:Y:S05]  /*56b0*/  BRA.U !UP0, `(.L_x_89) ;  /* 0x00000001087c7547 */ /* 0x000fea000b800000 */
[----:B------:R-:W1:Y:S01]  /*56c0*/  LDCU.64 UR8, c[0x4][0x80] ;  /* 0x01001000ff0877ac */ /* 0x000e620008000a00 */
[----:B------:R-:W-:Y:S01]  /*56d0*/  MOV R2, 0x0 ;  /* 0x0000000000027802 */ /* 0x000fe20000000f00 */
[----:B------:R-:W-:Y:S02]  /*56e0*/  HFMA2 R12, -RZ, RZ, 0, 5.9604644775390625e-08 ;  /* 0x00000001ff0c7431 */ /* 0x000fe400000001ff */
[----:B------:R-:W-:Y:S01]  /*56f0*/  IMAD.MOV.U32 R8, RZ, RZ, 0x70 ;  /* 0x00000070ff087424 */ /* 0x000fe200078e00ff */
[----:B------:R2:W3:Y:S01]  /*5700*/  LDC.64 R14, c[0x4][R2] ;  /* 0x01000000020e7b82 */ /* 0x0004e20000000a00 */
[----:B------:R-:W4:Y:S01]  /*5710*/  LDCU.64 UR6, c[0x4][0x88] ;  /* 0x01001100ff0677ac */ /* 0x000f220008000a00 */
[----:B------:R-:W-:Y:S01]  /*5720*/  IMAD.MOV.U32 R13, RZ, RZ, RZ ;  /* 0x000000ffff0d7224 */ /* 0x000fe200078e00ff */
[----:B------:R-:W2:Y:S01]  /*5730*/  LDCU.64 UR4, c[0x4][0x8] ;  /* 0x01000100ff0477ac */ /* 0x000ea20008000a00 */
[----:B-1----:R-:W-:Y:S01]  /*5740*/  MOV R5, UR9 ;  /* 0x0000000900057c02 */ /* 0x002fe20008000f00 */
[----:B------:R-:W-:Y:S01]  /*5750*/  IMAD.U32 R4, RZ, RZ, UR8 ;  /* 0x00000008ff047e24 */ /* 0x000fe2000f8e00ff */
[----:B----4-:R-:W-:Y:S01]  /*5760*/  MOV R7, UR7 ;  /* 0x0000000700077c02 */ /* 0x010fe20008000f00 */
[----:B------:R-:W-:Y:S01]  /*5770*/  IMAD.U32 R6, RZ, RZ, UR6 ;  /* 0x00000006ff067e24 */ /* 0x000fe2000f8e00ff */
[----:B--2---:R-:W-:Y:S01]  /*5780*/  MOV R11, UR5 ;  /* 0x00000005000b7c02 */ /* 0x004fe20008000f00 */
[----:B------:R-:W-:Y:S02]  /*5790*/  IMAD.U32 R10, RZ, RZ, UR4 ;  /* 0x00000004ff0a7e24 */ /* 0x000fe4000f8e00ff */
[----:B------:R-:W-:Y:S07]  /*57a0*/  LEPC R20, `(.L_x_90) ;  /* 0x000000001014794e */ /* 0x000fee0000000000 */
[----:B---3-5:R-:W-:Y:S05]  /*57b0*/  CALL.ABS.NOINC R14 ;  /* 0x000000000e007343 */ /* 0x028fea0003c00000 */
.L_x_90:
[----:B------:R-:W1:Y:S01]  /*57c0*/  LDCU.64 UR8, c[0x4][0x80] ;  /* 0x01001000ff0877ac */ /* 0x000e620008000a00 */
[----:B------:R-:W2:Y:S01]  /*57d0*/  LDC.64 R2, c[0x4][R2] ;  /* 0x0100000002027b82 */ /* 0x000ea20000000a00 */
[----:B------:R-:W-:Y:S02]  /*57e0*/  HFMA2 R12, -RZ, RZ, 0, 5.9604644775390625e-08 ;  /* 0x00000001ff0c7431 */ /* 0x000fe400000001ff */
[----:B------:R-:W-:Y:S02]  /*57f0*/  IMAD.MOV.U32 R8, RZ, RZ, 0x70 ;  /* 0x00000070ff087424 */ /* 0x000fe400078e00ff */
[----:B------:R-:W-:Y:S01]  /*5800*/  IMAD.MOV.U32 R13, RZ, RZ, RZ ;  /* 0x000000ffff0d7224 */ /* 0x000fe200078e00ff */
[----:B------:R-:W3:Y:S01]  /*5810*/  LDCU.64 UR6, c[0x4][0x88] ;  /* 0x01001100ff0677ac */ /* 0x000ee20008000a00 */
[----:B------:R-:W4:Y:S01]  /*5820*/  LDCU.64 UR4, c[0x4][0x8] ;  /* 0x01000100ff0477ac */ /* 0x000f220008000a00 */
[----:B-1----:R-:W-:Y:S02]  /*5830*/  MOV R4, UR8 ;  /* 0x0000000800047c02 */ /* 0x002fe40008000f00 */
[----:B------:R-:W-:Y:S02]  /*5840*/  MOV R5, UR9 ;  /* 0x0000000900057c02 */ /* 0x000fe40008000f00 */
[----:B---3--:R-:W-:Y:S01]  /*5850*/  MOV R7, UR7 ;  /* 0x0000000700077c02 */ /* 0x008fe20008000f00 */
[----:B------:R-:W-:Y:S01]  /*5860*/  IMAD.U32 R6, RZ, RZ, UR6 ;  /* 0x00000006ff067e24 */ /* 0x000fe2000f8e00ff */
[----:B----4-:R-:W-:Y:S01]  /*5870*/  MOV R11, UR5 ;  /* 0x00000005000b7c02 */ /* 0x010fe20008000f00 */
[----:B------:R-:W-:Y:S02]  /*5880*/  IMAD.U32 R10, RZ, RZ, UR4 ;  /* 0x00000004ff0a7e24 */ /* 0x000fe4000f8e00ff */
[----:B------:R-:W-:Y:S07]  /*5890*/  LEPC R20, `(.L_x_89) ;  /* 0x000000001014794e */ /* 0x000fee0000000000 */
[----:B--2---:R-:W-:Y:S05]  /*58a0*/  CALL.ABS.NOINC R2 ;  /* 0x0000000002007343 */ /* 0x004fea0003c00000 */
.L_x_89:
[----:B------:R-:W-:Y:S02]  /*58b0*/  R2UR UR6, R49 ;  /* 0x00000000310672ca */ /* 0x000fe400000e0000 */
[----:B------:R-:W-:Y:S02]  /*58c0*/  R2UR UR5, R57 ;  /* 0x00000000390572ca */ /* 0x000fe400000e0000 */
[----:B------:R-:W-:Y:S02]  /*58d0*/  R2UR UR4, R56 ;  /* 0x00000000380472ca */ /* 0x000fe400000e0000 */
[----:B------:R-:W-:Y:S02]  /*58e0*/  ISETP.NE.U32.AND P4, PT, R42, RZ, PT ;  /* 0x000000ff2a00720c */ /* 0x000fe40003f85070 */
[----:B------:R-:W-:Y:S02]  /*58f0*/  ISETP.NE.U32.AND P2, PT, RZ, UR60, PT ;  /* 0x0000003cff007c0c */ /* 0x000fe4000bf45070 */
[----:B------:R-:W-:Y:S02]  /*5900*/  ISETP.NE.AND.EX P4, PT, R43, RZ, PT, P4 ;  /* 0x000000ff2b00720c */ /* 0x000fe40003f85340 */
[----:B------:R-:W-:Y:S01]  /*5910*/  ISETP.NE.AND.EX P2, PT, RZ, UR61, PT, P2 ;  /* 0x0000003dff007c0c */ /* 0x000fe2000bf45320 */
[----:B------:R-:W-:Y:S02]  /*5920*/  UISETP.NE.AND UP2, UPT, UR6, URZ, UPT ;  /* 0x000000ff0600728c */ /* 0x000fe4000bf45270 */
[----:B------:R-:W-:Y:S04]  /*5930*/  UISETP.NE.U32.AND UP0, UPT, UR5, URZ, UPT ;  /* 0x000000ff0500728c */ /* 0x000fe8000bf05070 */
[----:B------:R-:W-:Y:S01]  /*5940*/  UISETP.NE.AND.EX UP1, UPT, UR4, URZ, UPT, UP0 ;  /* 0x000000ff0400728c */ /* 0x000fe2000bf25300 */
[----:B------:R-:W-:Y:S01]  /*5950*/  PLOP3.LUT P1, PT, PT, PT, UP2, 0x80, 0x8 ;  /* 0x000000000008781c */ /* 0x000fe20003f2f028 */
[----:B------:R-:W-:Y:S03]  /*5960*/  UPLOP3.LUT UP0, UPT, UPT, UPT, UPT, 0x40, 0x4 ;  /* 0x000000000004789c */ /* 0x000fe60003f0e870 */
[----:B------:R-:W-:Y:S06]  /*5970*/  @UP2 UPLOP3.LUT UP0, UPT, UPT, UPT, UP1, 0x80, 0x8 ;  /* 0x000000000008289c */ /* 0x000fec0003f0f010 */
[----:B------:R-:W-:Y:S01]  /*5980*/  PLOP3.LUT P0, PT, PT, PT, UP0, 0x80, 0x8 ;  /* 0x000000000008781c */ /* 0x000fe20003f0f008 */
[----:B------:R-:W-:Y:S01]  /*5990*/  @!UPT UIADD3 URZ, UPT, UPT, URZ, URZ, URZ ;  /* 0x000000fffffff290 */ /* 0x000fe2000fffe0ff */
[----:B------:R-:W-:Y:S11]  /*59a0*/  BRA.U !UP1, `(.L_x_91) ;  /* 0x0000000109407547 */ /* 0x000ff6000b800000 */
[----:B------:R-:W-:Y:S01]  /*59b0*/  UISETP.NE.U32.AND UP0, UPT, UR60, URZ, UPT ;  /* 0x000000ff3c00728c */ /* 0x000fe2000bf05070 */
[----:B------:R-:W-:Y:S01]  /*59c0*/  R2UR UR6, R57 ;  /* 0x00000000390672ca */ /* 0x000fe200000e0000 */
[----:B------:R-:W1:Y:S01]  /*59d0*/  LDCU.64 UR8, c[0x0][0x358] ;  /* 0x00006b00ff0877ac */ /* 0x000e620008000a00 */
[----:B------:R-:W-:Y:S02]  /*59e0*/  HFMA2 R45, -RZ, RZ, 0, 5.9604644775390625e-08 ;  /* 0x00000001ff2d7431 */ /* 0x000fe400000001ff */
[----:B------:R-:W-:Y:S01]  /*59f0*/  IMAD.MOV.U32 R0, RZ, RZ, 0x1 ;  /* 0x00000001ff007424 */ /* 0x000fe200078e00ff */
[----:B------:R-:W-:Y:S06]  /*5a00*/  UISETP.NE.AND.EX UP0, UPT, UR61, URZ, UPT, UP0 ;  /* 0x000000ff3d00728c */ /* 0x000fec000bf05300 */
[----:B------:R-:W-:Y:S05]  /*5a10*/  PLOP3.LUT P3, PT, PT, PT, UP0, 0x80, 0x8 ;  /* 0x000000000008781c */ /* 0x000fea0003f6f008 */
[----:B------:R-:W2:Y:S01]  /*5a20*/  @UP0 LDCU.64 UR4, c[0x0][0x888] ;  /* 0x00011100ff0407ac */ /* 0x000ea20008000a00 */
[----:B------:R-:W-:Y:S07]  /*5a30*/  @UP0 UIMAD UR6, UR36, UR6, URZ ;  /* 0x00000006240602a4 */ /* 0x000fee000f8e02ff */
[----:B------:R-:W-:Y:S01]  /*5a40*/  @!P3 PRMT R45, R0, 0x7610, R45 ;  /* 0x00007610002db816 */ /* 0x000fe2000000002d */
[----:B--2---:R-:W-:Y:S06]  /*5a50*/  @UP0 UIMAD.WIDE UR4, UR6, 0x4, UR4 ;  /* 0x00000004060408a5 */ /* 0x004fec000f8e0204 */
[----:B-----5:R-:W-:Y:S02]  /*5a60*/  IMAD.U32 R26, RZ, RZ, UR4 ;  /* 0x00000004ff1a7e24 */ /* 0x020fe4000f8e00ff */
[----:B------:R-:W-:Y:S03]  /*5a70*/  IMAD.U32 R27, RZ, RZ, UR5 ;  /* 0x00000005ff1b7e24 */ /* 0x000fe6000f8e00ff */
[----:B------:R-:W2:Y:S02]  /*5a80*/  @!UP0 LDCU UR4, c[0x0][0x880] ;  /* 0x00011000ff0487ac */ /* 0x000ea40008000800 */
[----:B-1----:R1:W5:Y:S02]  /*5a90*/  @P3 LDG.E R26, desc[UR8][R26.64] ;  /* 0x000000081a1a3981 */ /* 0x002364000c1e1900 */
[----:B-12---:R-:W-:Y:S02]  /*5aa0*/  @!P3 MOV R26, UR4 ;  /* 0x00000004001abc02 */ /* 0x006fe40008000f00 */
.L_x_91:
[----:B------:R-:W-:Y:S05]  /*5ab0*/  @!P4 BRA `(.L_x_92) ;  /* 0x000000000024c947 */ /* 0x000fea0003800000 */
[----:B------:R-:W-:Y:S01]  /*5ac0*/  ISETP.NE.U32.AND P3, PT, R40, RZ, PT ;  /* 0x000000ff2800720c */ /* 0x000fe20003f65070 */
[----:B------:R-:W1:Y:S03]  /*5ad0*/  LDCU.64 UR4, c[0x0][0x358] ;  /* 0x00006b00ff0477ac */ /* 0x000e660008000a00 */
[----:B------:R-:W-:Y:S11]  /*5ae0*/  ISETP.NE.AND.EX P3, PT, R41, RZ, PT, P3 ;  /* 0x000000ff2900720c */ /* 0x000ff60003f65330 */
[----:B------:R-:W-:Y:S02]  /*5af0*/  @!UPT UIADD3 URZ, UPT, UPT, URZ, URZ, URZ ;  /* 0x000000fffffff290 */ /* 0x000fe4000fffe0ff */
[----:B------:R-:W2:Y:S01]  /*5b00*/  @P3 LDC.64 R2, c[0x0][0x8a8] ;  /* 0x00022a00ff023b82 */ /* 0x000ea20000000a00 */
[----:B------:R-:W-:Y:S04]  /*5b10*/  @P3 IMAD R0, R42, UR36, RZ ;  /* 0x000000242a003c24 */ /* 0x000fe8000f8e02ff */
[----:B--2---:R-:W-:Y:S05]  /*5b20*/  @P3 IMAD.WIDE R2, R0, 0x4, R2 ;  /* 0x0000000400023825 */ /* 0x004fea00078e0202 */
[----:B-1---5:R1:W5:Y:S02]  /*5b30*/  @P3 LDG.E R24, desc[UR4][R2.64] ;  /* 0x0000000402183981 */ /* 0x022364000c1e1900 */
[----:B-1----:R-:W2:Y:S02]  /*5b40*/  @!P3 LDC R24, c[0x0][0x8a0] ;  /* 0x00022800ff18bb82 */ /* 0x002ea40000000800 */
.L_x_92:
[----:B-----5:R-:W-:Y:S01]  /*5b50*/  FSETP.NEU.AND P3, PT, R26, RZ, PT ;  /* 0x000000ff1a00720b */ /* 0x020fe20003f6d000 */
[----:B------:R-:W-:Y:S01]  /*5b60*/  IMAD.U32 R2, RZ, RZ, UR46 ;  /* 0x0000002eff027e24 */ /* 0x000fe2000f8e00ff */
[----:B------:R-:W-:Y:S01]  /*5b70*/  SEL R5, RZ, 0xffffffff, P2 ;  /* 0xffffffffff057807 */ /* 0x000fe20001000000 */
[----:B------:R-:W-:Y:S01]  /*5b80*/  ULOP3.LUT UR4, UR55, 0x1, URZ, 0x3c, !UPT ;  /* 0x0000000137047892 */ /* 0x000fe2000f8e3cff */
[----:B------:R-:W-:Y:S01]  /*5b90*/  @P1 LOP3.LUT P2, RZ, R45, 0xff, RZ, 0xc0, !PT ;  /* 0x000000ff2dff1812 */ /* 0x000fe2000784c0ff */
[----:B------:R-:W-:Y:S01]  /*5ba0*/  BSSY B1, `(.L_x_93) ;  /* 0x000003d000017945 */ /* 0x000fe20003800000 */
[----:B------:R-:W-:Y:S01]  /*5bb0*/  @P1 SEL R0, RZ, 0xffffffff, P3 ;  /* 0xffffffffff001807 */ /* 0x000fe20001800000 */
[----:B------:R-:W-:Y:S01]  /*5bc0*/  IMAD.MOV.U32 R65, RZ, RZ, 0x1 ;  /* 0x00000001ff417424 */ /* 0x000fe200078e00ff */
[----:B------:R-:W-:Y:S01]  /*5bd0*/  LEA R2, R2, UR44, 0x3 ;  /* 0x0000002c02027c11 */ /* 0x000fe2000f8e18ff */
[----:B------:R-:W-:Y:S01]  /*5be0*/  IMAD.U32 R63, RZ, RZ, UR4 ;  /* 0x00000004ff3f7e24 */ /* 0x000fe2000f8e00ff */
[----:B------:R-:W-:Y:S01]  /*5bf0*/  @P0 SEL R0, R5, R0, !P2 ;  /* 0x0000000005000207 */ /* 0x000fe20005000000 */
[----:B------:R-:W-:Y:S01]  /*5c00*/  IMAD.U32 R64, RZ, RZ, UR46 ;  /* 0x0000002eff407e24 */ /* 0x000fe2000f8e00ff */
[----:B------:R-:W-:Y:S02]  /*5c10*/  LEA R27, R22, UR44, 0x3 ;  /* 0x0000002c161b7c11 */ /* 0x000fe4000f8e18ff */
[----:B------:R-:W-:Y:S02]  /*5c20*/  CS2R R38, SRZ ;  /* 0x0000000000267805 */ /* 0x000fe4000001ff00 */
[----:B------:R-:W-:Y:S02]  /*5c30*/  @P1 LOP3.LUT R0, R0, 0x1, RZ, 0xc0, !PT ;  /* 0x0000000100001812 */ /* 0x000fe400078ec0ff */
[----:B------:R-:W-:Y:S02]  /*5c40*/  CS2R R36, SRZ ;  /* 0x0000000000247805 */ /* 0x000fe4000001ff00 */
[----:B------:R-:W-:Y:S02]  /*5c50*/  SHF.L.U32 R3, R53, 0x1f, RZ ;  /* 0x0000001f35037819 */ /* 0x000fe400000006ff */
[----:B------:R-:W-:Y:S02]  /*5c60*/  CS2R R30, SRZ ;  /* 0x00000000001e7805 */ /* 0x000fe4000001ff00 */
[----:B------:R-:W-:Y:S02]  /*5c70*/  ISETP.NE.U32.OR P5, PT, R0, 0x1, !P1 ;  /* 0x000000010000780c */ /* 0x000fe40004fa5470 */
[----:B------:R-:W-:Y:S02]  /*5c80*/  CS2R R28, SRZ ;  /* 0x00000000001c7805 */ /* 0x000fe4000001ff00 */
[----:B------:R-:W-:Y:S02]  /*5c90*/  PLOP3.LUT P2, PT, PT, PT, UP1, 0x80, 0x8 ;  /* 0x000000000008781c */ /* 0x000fe40003f4f018 */
[----:B------:R-:W-:Y:S02]  /*5ca0*/  LEA.HI R25, R22, R22, RZ, 0x1 ;  /* 0x0000001616197211 */ /* 0x000fe400078f08ff */
[----:B------:R-:W-:Y:S02]  /*5cb0*/  LOP3.LUT P4, R50, R45, 0xff, RZ, 0xc0, !PT ;  /* 0x000000ff2d327812 */ /* 0x000fe4000788c0ff */
[----:B------:R-:W-:Y:S02]  /*5cc0*/  SEL R4, RZ, 0xffffffff, P3 ;  /* 0xffffffffff047807 */ /* 0x000fe40001800000 */
[----:B------:R-:W-:Y:S02]  /*5cd0*/  P2R R61, PR, RZ, 0x20 ;  /* 0x00000020ff3d7803 */ /* 0x000fe40000000000 */
[----:B------:R-:W-:Y:S03]  /*5ce0*/  @P5 SHF.L.U32 R0, R63, 0x1f, RZ ;  /* 0x0000001f3f005819 */ /* 0x000fe600000006ff */
[----:B------:R-:W-:Y:S01]  /*5cf0*/  @P2 SEL R4, R5, R4, !P4 ;  /* 0x0000000405042207 */ /* 0x000fe20006000000 */
[----:B------:R1:W3:Y:S03]  /*5d00*/  @P5 SYNCS.PHASECHK.TRANS64.TRYWAIT P1, [R2+URZ+0x40], R0 ;  /* 0x00004000020055a7 */ /* 0x0002e600080211ff */
[----:B------:R-:W-:Y:S04]  /*5d10*/  LOP3.LUT R4, R4, 0x1, RZ, 0xc0, !PT ;  /* 0x0000000104047812 */ /* 0x000fe800078ec0ff */
[----:B------:R-:W-:Y:S04]  /*5d20*/  ISETP.NE.U32.AND P2, PT, R4, 0x1, PT ;  /* 0x000000010400780c */ /* 0x000fe80003f45070 */
[----:B------:R-:W-:Y:S01]  /*5d30*/  P2R R66, PR, RZ, 0x4 ;  /* 0x00000004ff427803 */ /* 0x000fe20000000000 */
[----:B------:R4:W2:Y:S01]  /*5d40*/  SYNCS.PHASECHK.TRANS64.TRYWAIT P0, [R27+URZ+0xa0], R3 ;  /* 0x0000a0031b0075a7 */ /* 0x0008a200080011ff */
[C---:B-1----:R-:W-:Y:S01]  /*5d50*/  IMAD.SHL.U32 R0, R25.reuse, 0x20, RZ ;  /* 0x0000002019007824 */ /* 0x042fe200078e00ff */
[----:B------:R-:W-:Y:S04]  /*5d60*/  LOP3.LUT R25, R25, 0xffe, RZ, 0xc0, !PT ;  /* 0x00000ffe19197812 */ /* 0x000fe800078ec0ff */
[----:B------:R-:W-:Y:S01]  /*5d70*/  LOP3.LUT R0, R0, 0xffffffc0, RZ, 0xc0, !PT ;  /* 0xffffffc000007812 */ /* 0x000fe200078ec0ff */
[----:B------:R-:W-:Y:S04]  /*5d80*/  IMAD.IADD R25, R22, 0x1, -R25 ;  /* 0x0000000116197824 */ /* 0x000fe800078e0a19 */
[----:B------:R-:W-:Y:S04]  /*5d90*/  IMAD.IADD R0, R23, 0x1, R0 ;  /* 0x0000000117007824 */ /* 0x000fe800078e0200 */
[----:B------:R-:W-:Y:S01]  /*5da0*/  IMAD R25, R25, 0x100000, R0 ;  /* 0x0010000019197824 */ /* 0x000fe200078e0200 */
[----:B---3--:R-:W-:Y:S01]  /*5db0*/  @P5 SEL R65, RZ, 0x1, !P1 ;  /* 0x00000001ff415807 */ /* 0x008fe20004800000 */
[----:B----4-:R-:W-:Y:S06]  /*5dc0*/  @!P5 BRA `(.L_x_94) ;  /* 0x000000000068d947 */ /* 0x010fec0003800000 */
[----:B------:R-:W-:Y:S01]  /*5dd0*/  HFMA2 R31, -RZ, RZ, 0, 0 ;  /* 0x00000000ff1f7431 */ /* 0x000fe200000001ff */
[----:B------:R-:W-:Y:S01]  /*5de0*/  ISETP.NE.AND P1, PT, R65, RZ, PT ;  /* 0x000000ff4100720c */ /* 0x000fe20003f25270 */
[----:B------:R-:W-:Y:S01]  /*5df0*/  IMAD.U32 R0, RZ, RZ, UR46 ;  /* 0x0000002eff007e24 */ /* 0x000fe2000f8e00ff */
[----:B------:R-:W-:Y:S11]  /*5e00*/  BSSY B0, `(.L_x_95) ;  /* 0x0000005000007945 */ /* 0x000ff60003800000 */
[----:B------:R-:W-:Y:S05]  /*5e10*/  @P1 BRA `(.L_x_96) ;  /* 0x00000000000c1947 */ /* 0x000fea0003800000 */
[----:B------:R-:W-:Y:S04]  /*5e20*/  SHF.L.U32 R4, R63, 0x1f, RZ ;  /* 0x0000001f3f047819 */ /* 0x000fe800000006ff */
[----:B------:R-:W1:Y:S02]  /*5e30*/  SYNCS.PHASECHK.TRANS64.TRYWAIT P1, [R2+URZ+0x40], R4 ;  /* 0x00004004020075a7 */ /* 0x000e6400080211ff */
[----:B-1----:R-:W-:Y:S05]  /*5e40*/  @!P1 BRA `(.L_x_97) ;  /* 0x0000001c00b49947 */ /* 0x002fea0003800000 */
.L_x_96:
[----:B------:R-:W-:Y:S05]  /*5e50*/  BSYNC B0 ;  /* 0x0000000000007941 */ /* 0x000fea0003800000 */
.L_x_95:
[----:B------:R-:W-:Y:S01]  /*5e60*/  ISETP.NE.AND P1, PT, R66, RZ, PT ;  /* 0x000000ff4200720c */ /* 0x000fe20003f25270 */
[----:B------:R-:W-:Y:S01]  /*5e70*/  IMAD.MOV.U32 R30, RZ, RZ, RZ ;  /* 0x000000ffff1e7224 */ /* 0x000fe200078e00ff */
[----:B------:R-:W-:Y:S02]  /*5e80*/  CS2R R28, SRZ ;  /* 0x00000000001c7805 */ /* 0x000fe4000001ff00 */
[----:B------:R-:W-:Y:S02]  /*5e90*/  CS2R R38, SRZ ;  /* 0x0000000000267805 */ /* 0x000fe4000001ff00 */
[----:B------:R-:W-:Y:S07]  /*5ea0*/  CS2R R36, SRZ ;  /* 0x0000000000247805 */ /* 0x000fee000001ff00 */
[----:B-1----:R-:W-:Y:S01]  /*5eb0*/  @P1 IMAD R2, R0, 0x800, R44 ;  /* 0x0000080000021824 */ /* 0x002fe200078e022c */
[----:B------:R-:W-:Y:S05]  /*5ec0*/  @P1 WARPSYNC.ALL ;  /* 0x0000000000001948 */ /* 0x000fea0003800000 */
[----:B------:R-:W-:Y:S01]  /*5ed0*/  @P1 LEA R2, R2, UR44, 0x1 ;  /* 0x0000002c02021c11 */ /* 0x000fe2000f8e08ff */
[----:B------:R-:W-:Y:S04]  /*5ee0*/  UIADD3 UR4, UPT, UPT, UR46, 0x1, URZ ;  /* 0x000000012e047890 */ /* 0x000fe8000fffe0ff */
[----:B------:R1:W3:Y:S01]  /*5ef0*/  @P1 LDSM.16.M88.4 R28, [R2+0x200] ;  /* 0x00020000021c183b */ /* 0x0002e20000000200 */
[----:B------:R-:W-:Y:S01]  /*5f00*/  UISETP.NE.AND UP0, UPT, UR4, 0x3, UPT ;  /* 0x000000030400788c */ /* 0x000fe2000bf05270 */
[----:B------:R-:W-:Y:S03]  /*5f10*/  @P1 IMAD R0, R54, 0x2, R2 ;  /* 0x0000000236001824 */ /* 0x000fe600078e0202 */
[----:B------:R-:W-:Y:S02]  /*5f20*/  USEL UR5, URZ, 0x1, UP0 ;  /* 0x00000001ff057887 */ /* 0x000fe40008000000 */
[----:B------:R1:W4:Y:S01]  /*5f30*/  @P1 LDSM.16.M88.4 R36, [R0+0x200] ;  /* 0x000200000024183b */ /* 0x0003220000000200 */
[----:B------:R-:W-:Y:S03]  /*5f40*/  USEL UR4, UR4, URZ, UP0 ;  /* 0x000000ff04047287 */ /* 0x000fe60008000000 */
[----:B------:R-:W-:Y:S03]  /*5f50*/  LOP3.LUT R63, R63, UR5, RZ, 0x3c, !PT ;  /* 0x000000053f3f7c12 */ /* 0x000fe6000f8e3cff */
[----:B------:R-:W-:Y:S02]  /*5f60*/  IMAD.U32 R64, RZ, RZ, UR4 ;  /* 0x00000004ff407e24 */ /* 0x000fe4000f8e00ff */
.L_x_94:
[----:B------:R-:W-:Y:S05]  /*5f70*/  BSYNC B1 ;  /* 0x0000000000017941 */ /* 0x000fea0003800000 */
.L_x_93:
[----:B-1----:R-:W-:Y:S04]  /*5f80*/  SHF.R.U32.HI R0, RZ, 0x15, R25 ;  /* 0x00000015ff007819 */ /* 0x002fe80000011619 */
[----:B------:R-:W-:Y:S01]  /*5f90*/  LOP3.LUT P1, RZ, R0, 0x3, R46, 0x48, !PT ;  /* 0x0000000300ff7812 */ /* 0x000fe2000782482e */
[----:B------:R-:W-:Y:S01]  /*5fa0*/  @!UPT UIADD3 URZ, UPT, UPT, URZ, URZ, URZ ;  /* 0x000000fffffff290 */ /* 0x000fe2000fffe0ff */
[----:B--2---:R-:W-:Y:S11]  /*5fb0*/  @P0 BRA `(.L_x_98) ;  /* 0x0000000000080947 */ /* 0x004ff60003800000 */
[----:B------:R-:W1:Y:S02]  /*5fc0*/  SYNCS.PHASECHK.TRANS64.TRYWAIT P0, [R27+URZ+0xa0], R3 ;  /* 0x0000a0031b0075a7 */ /* 0x000e6400080011ff */
[----:B-1----:R-:W-:Y:S05]  /*5fd0*/  @!P0 BRA `(.L_x_99) ;  /* 0x0000001c00648947 */ /* 0x002fea0003800000 */
.L_x_98:
[----:B------:R-:W-:Y:S05]  /*5fe0*/  @!P1 BRA `(.L_x_100) ;  /* 0x0000000000409947 */ /* 0x000fea0003800000 */
[----:B------:R-:W2:Y:S01]  /*5ff0*/  LDCU.64 UR8, c[0x4][0x70] ;  /* 0x01000e00ff0877ac */ /* 0x000ea20008000a00 */
[----:B-1----:R-:W-:Y:S01]  /*6000*/  MOV R3, 0x0 ;  /* 0x0000000000037802 */ /* 0x002fe20000000f00 */
[----:B------:R-:W-:Y:S02]  /*6010*/  HFMA2 R12, -RZ, RZ, 0, 5.9604644775390625e-08 ;  /* 0x00000001ff0c7431 */ /* 0x000fe400000001ff */
[----:B------:R-:W-:Y:S02]  /*6020*/  IMAD.MOV.U32 R8, RZ, RZ, 0x192 ;  /* 0x00000192ff087424 */ /* 0x000fe400078e00ff */
[----:B------:R-:W-:Y:S01]  /*6030*/  IMAD.MOV.U32 R13, RZ, RZ, RZ ;  /* 0x000000ffff0d7224 */ /* 0x000fe200078e00ff */
[----:B------:R-:W1:Y:S01]  /*6040*/  LDCU.64 UR6, c[0x4][0x78] ;  /* 0x01000f00ff0677ac */ /* 0x000e620008000a00 */
[----:B------:R-:W3:Y:S01]  /*6050*/  LDC.64 R2, c[0x4][R3] ;  /* 0x0100000003027b82 */ /* 0x000ee20000000a00 */
[----:B------:R-:W5:Y:S01]  /*6060*/  LDCU.64 UR4, c[0x4][0x10] ;  /* 0x01000200ff0477ac */ /* 0x000f620008000a00 */
[----:B--2---:R-:W-:Y:S01]  /*6070*/  MOV R5, UR9 ;  /* 0x0000000900057c02 */ /* 0x004fe20008000f00 */
[----:B------:R-:W-:Y:S01]  /*6080*/  IMAD.U32 R4, RZ, RZ, UR8 ;  /* 0x00000008ff047e24 */ /* 0x000fe2000f8e00ff */
[----:B-1----:R-:W-:Y:S01]  /*6090*/  MOV R7, UR7 ;  /* 0x0000000700077c02 */ /* 0x002fe20008000f00 */
[----:B------:R-:W-:Y:S01]  /*60a0*/  IMAD.U32 R6, RZ, RZ, UR6 ;  /* 0x00000006ff067e24 */ /* 0x000fe2000f8e00ff */
[----:B-----5:R-:W-:Y:S01]  /*60b0*/  MOV R11, UR5 ;  /* 0x00000005000b7c02 */ /* 0x020fe20008000f00 */
[----:B------:R-:W-:Y:S02]  /*60c0*/  IMAD.U32 R10, RZ, RZ, UR4 ;  /* 0x00000004ff0a7e24 */ /* 0x000fe4000f8e00ff */
[----:B------:R-:W-:Y:S07]  /*60d0*/  LEPC R20, `(.L_x_100) ;  /* 0x000000001014794e */ /* 0x000fee0000000000 */
[----:B---34-:R-:W-:Y:S05]  /*60e0*/  CALL.ABS.NOINC R2 ;  /* 0x0000000002007343 */ /* 0x018fea0003c00000 */
.L_x_100:
[----:B-1-3--:R-:W-:Y:S01]  /*60f0*/  SHF.L.U32 R3, R28, 0x10, RZ ;  /* 0x000000101c037819 */ /* 0x00afe200000006ff */
[----:B------:R-:W-:Y:S05]  /*6100*/  WARPSYNC.ALL ;  /* 0x0000000000007948 */ /* 0x000fea0003800000 */
[----:B------:R-:W-:Y:S01]  /*6110*/  R2UR UR4, R25 ;  /* 0x00000000190472ca */ /* 0x000fe200000e0000 */
[----:B------:R-:W-:Y:S01]  /*6120*/  BSSY.RECONVERGENT B0, `(.L_x_101) ;  /* 0x0000051000007945 */ /* 0x000fe20003800200 */
[----:B------:R-:W-:Y:S02]  /*6130*/  SHF.L.U32 R20, R30, 0x10, RZ ;  /* 0x000000101e147819 */ /* 0x000fe400000006ff */
[----:B------:R-:W-:Y:S02]  /*6140*/  SHF.L.U32 R62, R54, 0x1, RZ ;  /* 0x00000001363e7819 */ /* 0x000fe400000006ff */
[----:B------:R-:W-:Y:S07]  /*6150*/  ISETP.NE.AND P0, PT, R55, RZ, PT ;  /* 0x000000ff3700720c */ /* 0x000fee0003f05270 */
[----:B------:R-:W1:Y:S02]  /*6160*/  LDTM.16dp256bit.x4 R4, tmem[UR4] ;  /* 0x00000004000479ee */ /* 0x000e640008120000 */
[----:B-1----:R-:W-:Y:S01]  /*6170*/  FMUL R0, R24, R4 ;  /* 0x0000000418007220 */ /* 0x002fe20000400000 */
[----:B------:R-:W-:Y:S01]  /*6180*/  LOP3.LUT R4, R28, 0xffff0000, RZ, 0xc0, !PT ;  /* 0xffff00001c047812 */ /* 0x000fe200078ec0ff */
[----:B------:R-:W-:Y:S01]  /*6190*/  FMUL R2, R24, R5 ;  /* 0x0000000518027220 */ /* 0x000fe20000400000 */
[C---:B------:R-:W-:Y:S01]  /*61a0*/  SHF.L.U32 R5, R29.reuse, 0x10, RZ ;  /* 0x000000101d057819 */ /* 0x040fe200000006ff */
[----:B------:R-:W-:Y:S01]  /*61b0*/  FFMA R0, R26, R3, R0 ;  /* 0x000000031a007223 */ /* 0x000fe20000000000 */
[----:B------:R-:W-:Y:S01]  /*61c0*/  FMUL R3, R24, R6 ;  /* 0x0000000618037220 */ /* 0x000fe20000400000 */
[----:B------:R-:W-:Y:S01]  /*61d0*/  LOP3.LUT R6, R29, 0xffff0000, RZ, 0xc0, !PT ;  /* 0xffff00001d067812 */ /* 0x000fe200078ec0ff */
[----:B------:R-:W-:Y:S01]  /*61e0*/  FFMA R2, R26, R4, R2 ;  /* 0x000000041a027223 */ /* 0x000fe20000000002 */
[----:B------:R-:W-:Y:S01]  /*61f0*/  FMUL R7, R24, R7 ;  /* 0x0000000718077220 */ /* 0x000fe20000400000 */
[----:B------:R-:W-:Y:S01]  /*6200*/  FFMA R3, R26, R5, R3 ;  /* 0x000000051a037223 */ /* 0x000fe20000000003 */
[C---:B------:R-:W-:Y:S01]  /*6210*/  FMUL R4, R24.reuse, R8 ;  /* 0x0000000818047220 */ /* 0x040fe20000400000 */
[----:B------:R-:W-:Y:S01]  /*6220*/  FMUL R5, R24, R9 ;  /* 0x0000000918057220 */ /* 0x000fe20000400000 */
[----:B------:R-:W-:Y:S01]  /*6230*/  F2FP.BF16.F32.PACK_AB R32, R2, R0 ;  /* 0x000000000220723e */ /* 0x000fe200000010ff */
[----:B------:R-:W-:Y:S01]  /*6240*/  FFMA R7, R26, R6, R7 ;  /* 0x000000061a077223 */ /* 0x000fe20000000007 */
[----:B------:R-:W-:Y:S01]  /*6250*/  LOP3.LUT R0, R30, 0xffff0000, RZ, 0xc0, !PT ;  /* 0xffff00001e007812 */ /* 0x000fe200078ec0ff */
[----:B------:R-:W-:Y:S01]  /*6260*/  FFMA R4, R26, R20, R4 ;  /* 0x000000141a047223 */ /* 0x000fe20000000004 */
[----:B------:R-:W-:Y:S01]  /*6270*/  SHF.L.U32 R2, R31, 0x10, RZ ;  /* 0x000000101f027819 */ /* 0x000fe200000006ff */
[----:B------:R-:W-:Y:S01]  /*6280*/  FMUL R6, R24, R10 ;  /* 0x0000000a18067220 */ /* 0x000fe20000400000 */
[----:B------:R-:W-:Y:S01]  /*6290*/  F2FP.BF16.F32.PACK_AB R33, R7, R3 ;  /* 0x000000030721723e */ /* 0x000fe200000010ff */
[C---:B------:R-:W-:Y:S01]  /*62a0*/  FFMA R5, R26.reuse, R0, R5 ;  /* 0x000000001a057223 */ /* 0x040fe20000000005 */
[----:B------:R-:W-:Y:S01]  /*62b0*/  LOP3.LUT R3, R31, 0xffff0000, RZ, 0xc0, !PT ;  /* 0xffff00001f037812 */ /* 0x000fe200078ec0ff */
[----:B------:R-:W-:Y:S01]  /*62c0*/  FFMA R6, R26, R2, R6 ;  /* 0x000000021a067223 */ /* 0x000fe20000000006 */
[----:B----4-:R-:W-:Y:S01]  /*62d0*/  SHF.L.U32 R7, R36, 0x10, RZ ;  /* 0x0000001024077819 */ /* 0x010fe200000006ff */
[----:B------:R-:W-:Y:S01]  /*62e0*/  FMUL R11, R24, R11 ;  /* 0x0000000b180b7220 */ /* 0x000fe20000400000 */
[----:B------:R-:W-:Y:S01]  /*62f0*/  LOP3.LUT R0, R36, 0xffff0000, RZ, 0xc0, !PT ;  /* 0xffff000024007812 */ /* 0x000fe200078ec0ff */
[C---:B------:R-:W-:Y:S01]  /*6300*/  FMUL R8, R24.reuse, R12 ;  /* 0x0000000c18087220 */ /* 0x040fe20000400000 */
[----:B------:R-:W-:Y:S01]  /*6310*/  SHF.L.U32 R2, R37, 0x10, RZ ;  /* 0x0000001025027819 */ /* 0x000fe200000006ff */
[----:B------:R-:W-:Y:S01]  /*6320*/  FMUL R9, R24, R13 ;  /* 0x0000000d18097220 */ /* 0x000fe20000400000 */
[----:B------:R-:W-:Y:S01]  /*6330*/  F2FP.BF16.F32.PACK_AB R34, R5, R4 ;  /* 0x000000040522723e */ /* 0x000fe200000010ff */
[C---:B------:R-:W-:Y:S01]  /*6340*/  FFMA R11, R26.reuse, R3, R11 ;  /* 0x000000031a0b7223 */ /* 0x040fe2000000000b */
[----:B------:R-:W-:Y:S01]  /*6350*/  MOV R5, UR46 ;  /* 0x0000002e00057c02 */ /* 0x000fe20008000f00 */
[C---:B------:R-:W-:Y:S01]  /*6360*/  FFMA R8, R26.reuse, R7, R8 ;  /* 0x000000071a087223 */ /* 0x040fe20000000008 */
[----:B------:R-:W-:Y:S01]  /*6370*/  SHF.L.U32 R3, R39, 0x10, RZ ;  /* 0x0000001027037819 */ /* 0x000fe200000006ff */
[----:B------:R-:W-:Y:S01]  /*6380*/  FFMA R9, R26, R0, R9 ;  /* 0x000000001a097223 */ /* 0x000fe20000000009 */
[----:B------:R-:W-:Y:S01]  /*6390*/  LOP3.LUT R0, R37, 0xffff0000, RZ, 0xc0, !PT ;  /* 0xffff000025007812 */ /* 0x000fe200078ec0ff */
[C---:B------:R-:W-:Y:S01]  /*63a0*/  FMUL R10, R24.reuse, R14 ;  /* 0x0000000e180a7220 */ /* 0x040fe20000400000 */
[----:B------:R-:W-:Y:S01]  /*63b0*/  LOP3.LUT R4, R39, 0xffff0000, RZ, 0xc0, !PT ;  /* 0xffff000027047812 */ /* 0x000fe200078ec0ff */
[C---:B------:R-:W-:Y:S01]  /*63c0*/  FMUL R15, R24.reuse, R15 ;  /* 0x0000000f180f7220 */ /* 0x040fe20000400000 */
[----:B------:R-:W-:Y:S01]  /*63d0*/  FMUL R12, R24, R16 ;  /* 0x00000010180c7220 */ /* 0x000fe20000400000 */
[----:B------:R-:W-:Y:S01]  /*63e0*/  FFMA R10, R26, R2, R10 ;  /* 0x000000021a0a7223 */ /* 0x000fe2000000000a */
[----:B------:R-:W-:Y:S01]  /*63f0*/  LOP3.LUT R2, R38, 0xffff0000, RZ, 0xc0, !PT ;  /* 0xffff000026027812 */ /* 0x000fe200078ec0ff */
[----:B------:R-:W-:Y:S01]  /*6400*/  FFMA R15, R26, R0, R15 ;  /* 0x000000001a0f7223 */ /* 0x000fe2000000000f */
[----:B------:R-:W-:Y:S01]  /*6410*/  SHF.L.U32 R0, R38, 0x10, RZ ;  /* 0x0000001026007819 */ /* 0x000fe200000006ff */
[C---:B------:R-:W-:Y:S01]  /*6420*/  FMUL R13, R24.reuse, R17 ;  /* 0x00000011180d7220 */ /* 0x040fe20000400000 */
[C---:B------:R-:W-:Y:S01]  /*6430*/  FMUL R14, R24.reuse, R18 ;  /* 0x00000012180e7220 */ /* 0x040fe20000400000 */
[----:B------:R-:W-:Y:S01]  /*6440*/  FMUL R19, R24, R19 ;  /* 0x0000001318137220 */ /* 0x000fe20000400000 */
[----:B------:R-:W-:Y:S01]  /*6450*/  LEA R5, R5, R44, 0xb ;  /* 0x0000002c05057211 */ /* 0x000fe200078e58ff */
[C---:B------:R-:W-:Y:S01]  /*6460*/  FFMA R12, R26.reuse, R0, R12 ;  /* 0x000000001a0c7223 */ /* 0x040fe2000000000c */
[C---:B------:R-:W-:Y:S01]  /*6470*/  FFMA R13, R26.reuse, R2, R13 ;  /* 0x000000021a0d7223 */ /* 0x040fe2000000000d */
[C---:B------:R-:W-:Y:S01]  /*6480*/  FFMA R14, R26.reuse, R3, R14 ;  /* 0x000000031a0e7223 */ /* 0x040fe2000000000e */
[----:B------:R-:W-:Y:S01]  /*6490*/  FFMA R19, R26, R4, R19 ;  /* 0x000000041a137223 */ /* 0x000fe20000000013 */
[----:B------:R-:W-:Y:S02]  /*64a0*/  F2FP.BF16.F32.PACK_AB R35, R11, R6 ;  /* 0x000000060b23723e */ /* 0x000fe400000010ff */
[----:B------:R-:W-:Y:S02]  /*64b0*/  LEA R5, R5, UR44, 0x1 ;  /* 0x0000002c05057c11 */ /* 0x000fe4000f8e08ff */
[----:B------:R-:W-:Y:S02]  /*64c0*/  F2FP.BF16.F32.PACK_AB R8, R9, R8 ;  /* 0x000000080908723e */ /* 0x000fe400000010ff */
[----:B------:R-:W-:Y:S01]  /*64d0*/  F2FP.BF16.F32.PACK_AB R9, R15, R10 ;  /* 0x0000000a0f09723e */ /* 0x000fe200000010ff */
[----:B------:R1:W-:Y:S01]  /*64e0*/  STSM.16.M88.4 [R5+0x200], R32 ;  /* 0x0002002005007844 */ /* 0x0003e20000000200 */
[----:B------:R-:W-:Y:S02]  /*64f0*/  F2FP.BF16.F32.PACK_AB R10, R13, R12 ;  /* 0x0000000c0d0a723e */ /* 0x000fe400000010ff */
[----:B------:R-:W-:Y:S02]  /*6500*/  F2FP.BF16.F32.PACK_AB R11, R19, R14 ;  /* 0x0000000e130b723e */ /* 0x000fe400000010ff */
[----:B------:R-:W-:Y:S05]  /*6510*/  IADD3 R0, PT, PT, R62, 0x200, R5 ;  /* 0x000002003e007810 */ /* 0x000fea0007ffe005 */
[----:B------:R1:W-:Y:S01]  /*6520*/  STSM.16.M88.4 [R0], R8 ;  /* 0x0000000800007844 */ /* 0x0003e20000000200 */
[----:B------:R-:W-:Y:S01]  /*6530*/  @!PT LDS RZ, [RZ] ;  /* 0x00000000fffff984 */ /* 0x000fe20000000800 */
[----:B------:R-:W-:Y:S01]  /*6540*/  @!PT LDS RZ, [RZ] ;  /* 0x00000000fffff984 */ /* 0x000fe20000000800 */
[----:B------:R-:W-:Y:S01]  /*6550*/  @!PT LDS RZ, [RZ] ;  /* 0x00000000fffff984 */ /* 0x000fe20000000800 */
[----:B------:R-:W-:Y:S01]  /*6560*/  @!PT LDS RZ, [RZ] ;  /* 0x00000000fffff984 */ /* 0x000fe20000000800 */
[----:B------:R2:W-:Y:S07]  /*6570*/  MEMBAR.ALL.CTA ;  /* 0x0000000000007992 */ /* 0x0005ee0000008000 */
[----:B--2---:R-:W2:Y:S02]  /*6580*/  FENCE.VIEW.ASYNC.S ;  /* 0x00000000000073c6 */ /* 0x004ea40000000000 */
[----:B--2---:R-:W-:Y:S06]  /*6590*/  BAR.SYNC.DEFER_BLOCKING 0x1, 0x80 ;  /* 0x0042000000007b1d */ /* 0x004fec0000010000 */
[----:B------:R-:W-:Y:S05]  /*65a0*/  @P0 BRA `(.L_x_102) ;  /* 0x0000000000200947 */ /* 0x000fea0003800000 */
[----:B------:R-:W2:Y:S01]  /*65b0*/  LDCU.64 UR6, c[0x0][0x348] ;  /* 0x00006900ff0677ac */ /* 0x000ea20008000a00 */
[----:B------:R-:W-:Y:S01]  /*65c0*/  ULEA UR5, UR46, UR44, 0xc ;  /* 0x0000002c2e057291 */ /* 0x000fe2000f8e60ff */
[----:B------:R-:W-:Y:S03]  /*65d0*/  UMOV UR51, UR36 ;  /* 0x0000002400337c82 */ /* 0x000fe60008000000 */
[----:B------:R-:W-:Y:S02]  /*65e0*/  UIADD3 UR48, UPT, UPT, UR5, 0x200, URZ ;  /* 0x0000020005307890 */ /* 0x000fe4000fffe0ff */
[----:B--2---:R-:W-:Y:S04]  /*65f0*/  UIADD3 UR4, UP0, UPT, UR6, 0x680, URZ ;  /* 0x0000068006047890 */ /* 0x004fe8000ff1e0ff */
[----:B------:R-:W-:Y:S09]  /*6600*/  UIADD3.X UR5, UPT, UPT, URZ, UR7, URZ, UP0, !UPT ;  /* 0x00000007ff057290 */ /* 0x000ff200087fe4ff */
[----:B------:R2:W-:Y:S02]  /*6610*/  UTMASTG.3D [UR48], [UR4] ;  /* 0x00000030040073b5 */ /* 0x0005e40008010000 */
[----:B--2---:R0:W-:Y:S02]  /*6620*/  UTMACMDFLUSH ;  /* 0x00000000000079b7 */ /* 0x0041e40000000000 */
.L_x_102:
[----:B------:R-:W-:Y:S05]  /*6630*/  BSYNC.RECONVERGENT B0 ;  /* 0x0000000000007941 */ /* 0x000fea0003800200 */
.L_x_101:
[----:B------:R-:W-:Y:S01]  /*6640*/  UIADD3 UR47, UPT, UPT, UR46, 0x1, URZ ;  /* 0x000000012e2f7890 */ /* 0x000fe2000fffe0ff */
[----:B------:R-:W-:Y:S03]  /*6650*/  BSSY.RECONVERGENT B0, `(.L_x_103) ;  /* 0x0000005000007945 */ /* 0x000fe60003800200 */
[----:B------:R-:W-:Y:S04]  /*6660*/  UISETP.NE.AND UP0, UPT, UR47, 0x3, UPT ;  /* 0x000000032f00788c */ /* 0x000fe8000bf05270 */
[----:B------:R-:W-:Y:S01]  /*6670*/  USEL UR45, UR47, URZ, UP0 ;  /* 0x000000ff2f2d7287 */ /* 0x000fe20008000000 */
[----:B------:R-:W-:Y:S11]  /*6680*/  @P0 BRA `(.L_x_104) ;  /* 0x0000000000040947 */ /* 0x000ff60003800000 */
[----:B------:R-:W-:Y:S04]  /*6690*/  DEPBAR.LE SB0, 0x1 ;  /* 0x000080400000791a */ /* 0x000fe80000000000 */
.L_x_104:
[----:B------:R-:W-:Y:S05]  /*66a0*/  BSYNC.RECONVERGENT B0 ;  /* 0x0000000000007941 */ /* 0x000fea0003800200 */
.L_x_103:
[----:B------:R-:W-:Y:S01]  /*66b0*/  BAR.SYNC.DEFER_BLOCKING 0x1, 0x80 ;  /* 0x0042000000007b1d */ /* 0x000fe20000010000 */
[----:B------:R-:W-:Y:S01]  /*66c0*/  ISETP.NE.AND P1, PT, R61, RZ, PT ;  /* 0x000000ff3d00720c */ /* 0x000fe20003f25270 */
[----:B------:R-:W-:Y:S01]  /*66d0*/  UISETP.NE.AND UP0, UPT, UR53, URZ, UPT ;  /* 0x000000ff3500728c */ /* 0x000fe2000bf05270 */
[----:B------:R-:W-:Y:S11]  /*66e0*/  LEA R2, R64, UR44, 0x3 ;  /* 0x0000002c40027c11 */ /* 0x000ff6000f8e18ff */
[----:B------:R-:W-:Y:S01]  /*66f0*/  @P1 SHF.L.U32 R3, R63, 0x1f, RZ ;  /* 0x0000001f3f031819 */ /* 0x000fe200000006ff */
[----:B------:R-:W-:Y:S06]  /*6700*/  BRA.U !UP0, `(.L_x_105) ;  /* 0x0000000108247547 */ /* 0x000fec000b800000 */
[----:B------:R-:W-:Y:S01]  /*6710*/  IMAD.U32 R4, RZ, RZ, UR52 ;  /* 0x00000034ff047e24 */ /* 0x000fe2000f8e00ff */
[----:B-1----:R-:W-:Y:S01]  /*6720*/  MOV R0, UR54 ;  /* 0x0000003600007c02 */ /* 0x002fe20008000f00 */
[----:B------:R-:W-:Y:S03]  /*6730*/  UIADD3 UR4, UPT, UPT, UR52, 0x1, URZ ;  /* 0x0000000134047890 */ /* 0x000fe6000fffe0ff */
[----:B------:R-:W-:Y:S01]  /*6740*/  @P1 LEA R4, R4, UR44, 0x3 ;  /* 0x0000002c04041c11 */ /* 0x000fe2000f8e18ff */
[----:B------:R-:W-:Y:S04]  /*6750*/  UISETP.NE.AND UP0, UPT, UR4, 0x3, UPT ;  /* 0x000000030400788c */ /* 0x000fe8000bf05270 */
[----:B------:R-:W-:Y:S01]  /*6760*/  @P1 VIADD R4, R4, 0x58 ;  /* 0x0000005804041836 */ /* 0x000fe20000000000 */
[----:B------:R-:W-:Y:S04]  /*6770*/  USEL UR52, UR4, URZ, UP0 ;  /* 0x000000ff04347287 */ /* 0x000fe80008000000 */
[----:B------:R-:W-:Y:S04]  /*6780*/  @P1 PRMT R0, R0, 0x654, R4 ;  /* 0x0000065400001816 */ /* 0x000fe80000000004 */
[----:B------:R2:W-:Y:S04]  /*6790*/  @P1 SYNCS.ARRIVE.TRANS64.RED.A1T0 RZ, [R0+URZ], RZ ;  /* 0x000000ff00ff19a7 */ /* 0x0005e800081004ff */
.L_x_105:
[----:B------:R-:W3:Y:S01]  /*67a0*/  @P1 SYNCS.PHASECHK.TRANS64.TRYWAIT P0, [R2+URZ+0x40], R3 ;  /* 0x00004003020015a7 */ /* 0x000ee200080011ff */
[----:B------:R-:W-:Y:S01]  /*67b0*/  BSSY B1, `(.L_x_106) ;  /* 0x0000013000017945 */ /* 0x000fe20003800000 */
[----:B---3--:R-:W-:Y:S03]  /*67c0*/  @P1 SEL R65, RZ, 0x1, !P0 ;  /* 0x00000001ff411807 */ /* 0x008fe60004000000 */
[----:B------:R-:W-:Y:S05]  /*67d0*/  @!P1 BRA `(.L_x_107) ;  /* 0x0000000000409947 */ /* 0x000fea0003800000 */
[----:B------:R-:W-:Y:S01]  /*67e0*/  ISETP.NE.AND P1, PT, R66, RZ, PT ;  /* 0x000000ff4200720c */ /* 0x000fe20003f25270 */
[----:B------:R-:W-:Y:S01]  /*67f0*/  BSSY B0, `(.L_x_108) ;  /* 0x0000009000007945 */ /* 0x000fe20003800000 */
[----:B------:R-:W-:Y:S11]  /*6800*/  ISETP.NE.AND P0, PT, R65, RZ, PT ;  /* 0x000000ff4100720c */ /* 0x000ff60003f05270 */
[----:B------:R-:W-:Y:S05]  /*6810*/  @P1 IMAD R3, R64, 0x800, R44 ;  /* 0x0000080040031824 */ /* 0x000fea00078e022c */
[----:B------:R-:W-:Y:S05]  /*6820*/  @P1 LEA R3, R3, UR44, 0x1 ;  /* 0x0000002c03031c11 */ /* 0x000fea000f8e08ff */
[----:B-12---:R-:W-:Y:S01]  /*6830*/  @P1 IMAD.IADD R0, R62, 0x1, R3 ;  /* 0x000000013e001824 */ /* 0x006fe200078e0203 */
[----:B------:R-:W-:Y:S06]  /*6840*/  @P0 BRA `(.L_x_109) ;  /* 0x00000000000c0947 */ /* 0x000fec0003800000 */
[----:B------:R-:W-:Y:S04]  /*6850*/  SHF.L.U32 R63, R63, 0x1f, RZ ;  /* 0x0000001f3f3f7819 */ /* 0x000fe800000006ff */
[----:B------:R-:W1:Y:S02]  /*6860*/  SYNCS.PHASECHK.TRANS64.TRYWAIT P0, [R2+URZ+0x40], R63 ;  /* 0x0000403f020075a7 */ /* 0x000e6400080011ff */
[----:B-1----:R-:W-:Y:S05]  /*6870*/  @!P0 BRA `(.L_x_110) ;  /* 0x0000001400508947 */ /* 0x002fea0003800000 */
.L_x_109:
[----:B------:R-:W-:Y:S05]  /*6880*/  BSYNC B0 ;  /* 0x0000000000007941 */ /* 0x000fea0003800000 */
.L_x_108:
[----:B------:R-:W-:Y:S11]  /*6890*/  ISETP.NE.AND P0, PT, R66, RZ, PT ;  /* 0x000000ff4200720c */ /* 0x000ff60003f05270 */
[----:B------:R-:W-:Y:S02]  /*68a0*/  @!UPT UIADD3 URZ, UPT, UPT, URZ, URZ, URZ ;  /* 0x000000fffffff290 */ /* 0x000fe4000fffe0ff */
[----:B------:R-:W-:Y:S05]  /*68b0*/  @P0 WARPSYNC.ALL ;  /* 0x0000000000000948 */ /* 0x000fea0003800000 */
[----:B------:R3:W4:Y:S04]  /*68c0*/  @P0 LDSM.16.M88.4 R28, [R3+0x200] ;  /* 0x00020000031c083b */ /* 0x0007280000000200 */
[----:B------:R3:W2:Y:S02]  /*68d0*/  @P0 LDSM.16.M88.4 R36, [R0+0x200] ;  /* 0x000200000024083b */ /* 0x0006a40000000200 */
.L_x_107:
[----:B------:R-:W-:Y:S05]  /*68e0*/  BSYNC B1 ;  /* 0x0000000000017941 */ /* 0x000fea0003800000 */
.L_x_106:
[----:B-123--:R-:W-:Y:S05]  /*68f0*/  VIADD R0, R25, 0x20 ;  /* 0x0000002019007836 */ /* 0x00efea0000000000 */
[----:B------:R-:W-:Y:S04]  /*6900*/  SHF.R.U32.HI R0, RZ, 0x15, R0 ;  /* 0x00000015ff007819 */ /* 0x000fe80000011600 */
[----:B------:R-:W-:Y:S11]  /*6910*/  LOP3.LUT P0, RZ, R0, 0x3, R46, 0x48, !PT ;  /* 0x0000000300ff7812 */ /* 0x000ff6000780482e */
[----:B------:R-:W-:Y:S02]  /*6920*/  @!UPT UIADD3 URZ, UPT, UPT, URZ, URZ, URZ ;  /* 0x000000fffffff290 */ /* 0x000fe4000fffe0ff */
[----:B------:R-:W-:Y:S05]  /*6930*/  @!P0 BRA `(.L_x_111) ;  /* 0x0000000000408947 */ /* 0x000fea0003800000 */
[----:B------:R-:W1:Y:S01]  /*6940*/  LDCU.64 UR8, c[0x4][0x70] ;  /* 0x01000e00ff0877ac */ /* 0x000e620008000a00 */
[----:B------:R-:W-:Y:S01]  /*6950*/  MOV R3, 0x0 ;  /* 0x0000000000037802 */ /* 0x000fe20000000f00 */
[----:B------:R-:W-:Y:S02]  /*6960*/  HFMA2 R12, -RZ, RZ, 0, 5.9604644775390625e-08 ;  /* 0x00000001ff0c7431 */ /* 0x000fe400000001ff */
[----:B------:R-:W-:Y:S02]  /*6970*/  IMAD.MOV.U32 R8, RZ, RZ, 0x192 ;  /* 0x00000192ff087424 */ /* 0x000fe400078e00ff */
[----:B------:R-:W-:Y:S01]  /*6980*/  IMAD.MOV.U32 R13, RZ, RZ, RZ ;  /* 0x000000ffff0d7224 */ /* 0x000fe200078e00ff */
[----:B------:R-:W2:Y:S01]  /*6990*/  LDCU.64 UR6, c[0x4][0x78] ;  /* 0x01000f00ff0677ac */ /* 0x000ea20008000a00 */
[----:B------:R-:W3:Y:S01]  /*69a0*/  LDC.64 R2, c[0x4][R3] ;  /* 0x0100000003027b82 */ /* 0x000ee20000000a00 */
[----:B------:R-:W5:Y:S01]  /*69b0*/  LDCU.64 UR4, c[0x4][0x10] ;  /* 0x01000200ff0477ac */ /* 0x000f620008000a00 */
[----:B-1----:R-:W-:Y:S01]  /*69c0*/  MOV R5, UR9 ;  /* 0x0000000900057c02 */ /* 0x002fe20008000f00 */
[----:B------:R-:W-:Y:S01]  /*69d0*/  IMAD.U32 R4, RZ, RZ, UR8 ;  /* 0x00000008ff047e24 */ /* 0x000fe2000f8e00ff */
[----:B--2---:R-:W-:Y:S01]  /*69e0*/  MOV R7, UR7 ;  /* 0x0000000700077c02 */ /* 0x004fe20008000f00 */
[----:B------:R-:W-:Y:S01]  /*69f0*/  IMAD.U32 R6, RZ, RZ, UR6 ;  /* 0x00000006ff067e24 */ /* 0x000fe2000f8e00ff */
[----:B-----5:R-:W-:Y:S01]  /*6a00*/  MOV R11, UR5 ;  /* 0x00000005000b7c02 */ /* 0x020fe20008000f00 */
[----:B------:R-:W-:Y:S02]  /*6a10*/  IMAD.U32 R10, RZ, RZ, UR4 ;  /* 0x00000004ff0a7e24 */ /* 0x000fe4000f8e00ff */
[----:B------:R-:W-:Y:S07]  /*6a20*/  LEPC R20, `(.L_x_111) ;  /* 0x000000001014794e */ /* 0x000fee0000000000 */
[----:B---34-:R-:W-:Y:S05]  /*6a30*/  CALL.ABS.NOINC R2 ;  /* 0x0000000002007343 */ /* 0x018fea0003c00000 */
.L_x_111:
[----:B------:R-:W-:Y:S01]  /*6a40*/  ISETP.NE.AND P0, PT, R55, RZ, PT ;  /* 0x000000ff3700720c */ /* 0x000fe20003f05270 */
[----:B------:R-:W-:Y:S05]  /*6a50*/  WARPSYNC.ALL ;  /* 0x0000000000007948 */ /* 0x000fea0003800000 */
[----:B------:R-:W-:Y:S01]  /*6a60*/  R2UR UR4, R25 ;  /* 0x00000000190472ca */ /* 0x000fe200000e0000 */
[----:B------:R-:W-:Y:S01]  /*6a70*/  BSSY.RECONVERGENT B0, `(.L_x_112) ;  /* 0x0000057000007945 */ /* 0x000fe20003800200 */
[C---:B----4-:R-:W-:Y:S02]  /*6a80*/  SHF.L.U32 R20, R28.reuse, 0x10, RZ ;  /* 0x000000101c147819 */ /* 0x050fe400000006ff */
[----:B------:R-:W-:Y:S02]  /*6a90*/  LOP3.LUT R21, R28, 0xffff0000, RZ, 0xc0, !PT ;  /* 0xffff00001c157812 */ /* 0x000fe400078ec0ff */
[----:B------:R-:W-:Y:S02]  /*6aa0*/  SHF.L.U32 R25, R29, 0x10, RZ ;  /* 0x000000101d197819 */ /* 0x000fe400000006ff */
[----:B------:R-:W-:Y:S02]  /*6ab0*/  SHF.L.U32 R28, R30, 0x10, RZ ;  /* 0x000000101e1c7819 */ /* 0x000fe400000006ff */
[C---:B------:R-:W-:Y:S02]  /*6ac0*/  SHF.L.U32 R32, R36.reuse, 0x10, RZ ;  /* 0x0000001024207819 */ /* 0x040fe400000006ff */
[----:B------:R-:W-:Y:S01]  /*6ad0*/  LOP3.LUT R33, R36, 0xffff0000, RZ, 0xc0, !PT ;  /* 0xffff000024217812 */ /* 0x000fe200078ec0ff */
[----:B------:R-:W1:Y:S01]  /*6ae0*/  LDTM.16dp256bit.x4 R4, tmem[UR4+0x20] ;  /* 0x00002004000479ee */ /* 0x000e620008120000 */
[----:B------:R-:W-:Y:S01]  /*6af0*/  R2UR UR4, R27 ;  /* 0x000000001b0472ca */ /* 0x000fe200000e0000 */
[----:B------:R-:W-:Y:S01]  /*6b00*/  NOP ;  /* 0x0000000000007918 */ /* 0x000fe20000000000 */
[----:B------:R-:W-:Y:S02]  /*6b10*/  LOP3.LUT R27, R29, 0xffff0000, RZ, 0xc0, !PT ;  /* 0xffff00001d1b7812 */ /* 0x000fe400078ec0ff */
[----:B------:R-:W-:Y:S02]  /*6b20*/  LOP3.LUT R29, R30, 0xffff0000, RZ, 0xc0, !PT ;  /* 0xffff00001e1d7812 */ /* 0x000fe400078ec0ff */
[C---:B------:R-:W-:Y:S02]  /*6b30*/  SHF.L.U32 R30, R31.reuse, 0x10, RZ ;  /* 0x000000101f1e7819 */ /* 0x040fe400000006ff */
[----:B------:R-:W-:Y:S02]  /*6b40*/  LOP3.LUT R31, R31, 0xffff0000, RZ, 0xc0, !PT ;  /* 0xffff00001f1f7812 */ /* 0x000fe400078ec0ff */
[C---:B------:R-:W-:Y:S02]  /*6b50*/  SHF.L.U32 R34, R37.reuse, 0x10, RZ ;  /* 0x0000001025227819 */ /* 0x040fe400000006ff */
[----:B------:R-:W-:Y:S01]  /*6b60*/  LOP3.LUT R35, R37, 0xffff0000, RZ, 0xc0, !PT ;  /* 0xffff000025237812 */ /* 0x000fe200078ec0ff */
[----:B------:R-:W-:Y:S01]  /*6b70*/  UIADD3 UR4, UPT, UPT, UR4, 0xc0, URZ ;  /* 0x000000c004047890 */ /* 0x000fe2000fffe0ff */
[C---:B------:R-:W-:Y:S02]  /*6b80*/  SHF.L.U32 R36, R38.reuse, 0x10, RZ ;  /* 0x0000001026247819 */ /* 0x040fe400000006ff */
[----:B------:R-:W-:Y:S01]  /*6b90*/  LOP3.LUT R37, R38, 0xffff0000, RZ, 0xc0, !PT ;  /* 0xffff000026257812 */ /* 0x000fe200078ec0ff */
[----:B------:R-:W-:Y:S01]  /*6ba0*/  UPRMT UR4, UR54, 0x654, UR4 ;  /* 0x0000065436047896 */ /* 0x000fe20008000004 */
[C---:B------:R-:W-:Y:S02]  /*6bb0*/  SHF.L.U32 R38, R39.reuse, 0x10, RZ ;  /* 0x0000001027267819 */ /* 0x040fe400000006ff */
[----:B------:R-:W-:Y:S01]  /*6bc0*/  LOP3.LUT R39, R39, 0xffff0000, RZ, 0xc0, !PT ;  /* 0xffff000027277812 */ /* 0x000fe200078ec0ff */
[C---:B-1----:R-:W-:Y:S01]  /*6bd0*/  FMUL R4, R24.reuse, R4 ;  /* 0x0000000418047220 */ /* 0x042fe20000400000 */
[C---:B------:R-:W-:Y:S01]  /*6be0*/  FMUL R5, R24.reuse, R5 ;  /* 0x0000000518057220 */ /* 0x040fe20000400000 */
[----:B------:R-:W-:Y:S03]  /*6bf0*/  FMUL R6, R24, R6 ;  /* 0x0000000618067220 */ /* 0x000fe60000400000 */
[----:B------:R-:W-:Y:S01]  /*6c00*/  SYNCS.ARRIVE.TRANS64.RED.A1T0 RZ, [UR4], RZ ;  /* 0x000000ffffff79a7 */ /* 0x000fe20008100404 */
[C---:B------:R-:W-:Y:S01]  /*6c10*/  FFMA R4, R26.reuse, R20, R4 ;  /* 0x000000141a047223 */ /* 0x040fe20000000004 */
[C---:B------:R-:W-:Y:S01]  /*6c20*/  FFMA R5, R26.reuse, R21, R5 ;  /* 0x000000151a057223 */ /* 0x040fe20000000005 */
[----:B------:R-:W-:Y:S01]  /*6c30*/  FFMA R6, R26, R25, R6 ;  /* 0x000000191a067223 */ /* 0x000fe20000000006 */
[C---:B------:R-:W-:Y:S01]  /*6c40*/  FMUL R7, R24.reuse, R7 ;  /* 0x0000000718077220 */ /* 0x040fe20000400000 */
[C---:B------:R-:W-:Y:S01]  /*6c50*/  FMUL R8, R24.reuse, R8 ;  /* 0x0000000818087220 */ /* 0x040fe20000400000 */
[----:B------:R-:W-:Y:S01]  /*6c60*/  FMUL R9, R24, R9 ;  /* 0x0000000918097220 */ /* 0x000fe20000400000 */
[----:B------:R-:W-:Y:S01]  /*6c70*/  F2FP.BF16.F32.PACK_AB R4, R5, R4 ;  /* 0x000000040504723e */ /* 0x000fe200000010ff */
[C---:B------:R-:W-:Y:S01]  /*6c80*/  FFMA R7, R26.reuse, R27, R7 ;  /* 0x0000001b1a077223 */ /* 0x040fe20000000007 */
[C---:B------:R-:W-:Y:S01]  /*6c90*/  FFMA R8, R26.reuse, R28, R8 ;  /* 0x0000001c1a087223 */ /* 0x040fe20000000008 */
[----:B------:R-:W-:Y:S01]  /*6ca0*/  FFMA R9, R26, R29, R9 ;  /* 0x0000001d1a097223 */ /* 0x000fe20000000009 */
[C---:B------:R-:W-:Y:S01]  /*6cb0*/  FMUL R10, R24.reuse, R10 ;  /* 0x0000000a180a7220 */ /* 0x040fe20000400000 */
[C---:B------:R-:W-:Y:S01]  /*6cc0*/  FMUL R11, R24.reuse, R11 ;  /* 0x0000000b180b7220 */ /* 0x040fe20000400000 */
[----:B------:R-:W-:Y:S01]  /*6cd0*/  F2FP.BF16.F32.PACK_AB R5, R7, R6 ;  /* 0x000000060705723e */ /* 0x000fe200000010ff */
[C---:B------:R-:W-:Y:S01]  /*6ce0*/  FMUL R0, R24.reuse, R12 ;  /* 0x0000000c18007220 */ /* 0x040fe20000400000 */
[----:B------:R-:W-:Y:S01]  /*6cf0*/  FMUL R2, R24, R13 ;  /* 0x0000000d18027220 */ /* 0x000fe20000400000 */
[----:B------:R-:W-:Y:S01]  /*6d00*/  FFMA R10, R26, R30, R10 ;  /* 0x0000001e1a0a7223 */ /* 0x000fe2000000000a */
[----:B------:R-:W-:Y:S01]  /*6d10*/  FMUL R3, R24, R14 ;  /* 0x0000000e18037220 */ /* 0x000fe20000400000 */
[----:B------:R-:W-:Y:S01]  /*6d20*/  F2FP.BF16.F32.PACK_AB R6, R9, R8 ;  /* 0x000000080906723e */ /* 0x000fe200000010ff */
[----:B------:R-:W-:Y:S01]  /*6d30*/  FFMA R11, R26, R31, R11 ;  /* 0x0000001f1a0b7223 */ /* 0x000fe2000000000b */
[C---:B------:R-:W-:Y:S01]  /*6d40*/  FMUL R15, R24.reuse, R15 ;  /* 0x0000000f180f7220 */ /* 0x040fe20000400000 */
[----:B------:R-:W-:Y:S01]  /*6d50*/  FMUL R12, R24, R16 ;  /* 0x00000010180c7220 */ /* 0x000fe20000400000 */
[----:B------:R-:W-:Y:S01]  /*6d60*/  FFMA R0, R26, R32, R0 ;  /* 0x000000201a007223 */ /* 0x000fe20000000000 */
[----:B------:R-:W-:Y:S01]  /*6d70*/  MOV R8, UR45 ;  /* 0x0000002d00087c02 */ /* 0x000fe20008000f00 */
[----:B------:R-:W-:Y:S01]  /*6d80*/  FMUL R13, R24, R17 ;  /* 0x00000011180d7220 */ /* 0x000fe20000400000 */
[----:B------:R-:W-:Y:S01]  /*6d90*/  FFMA R2, R26, R33, R2 ;  /* 0x000000211a027223 */ /* 0x000fe20000000002 */
[----:B------:R-:W-:Y:S01]  /*6da0*/  FMUL R14, R24, R18 ;  /* 0x00000012180e7220 */ /* 0x000fe20000400000 */
[C---:B------:R-:W-:Y:S01]  /*6db0*/  FFMA R3, R26.reuse, R34, R3 ;  /* 0x000000221a037223 */ /* 0x040fe20000000003 */
[----:B------:R-:W-:Y:S01]  /*6dc0*/  FFMA R15, R26, R35, R15 ;  /* 0x000000231a0f7223 */ /* 0x000fe2000000000f */
[----:B------:R-:W-:Y:S01]  /*6dd0*/  FMUL R19, R24, R19 ;  /* 0x0000001318137220 */ /* 0x000fe20000400000 */
[----:B------:R-:W-:Y:S01]  /*6de0*/  FFMA R12, R26, R36, R12 ;  /* 0x000000241a0c7223 */ /* 0x000fe2000000000c */
[----:B------:R-:W-:Y:S01]  /*6df0*/  LEA R8, R8, R44, 0xb ;  /* 0x0000002c08087211 */ /* 0x000fe200078e58ff */
        /* <DEDUP_REMOVED lines=21> */
[----:B------:R-:W-:Y:S02]  /*6f50*/  ULEA UR5, UR45, UR44, 0xc ;  /* 0x0000002c2d057291 */ /* 0x000fe4000f8e60ff */
[----:B------:R-:W-:Y:S02]  /*6f60*/  UIADD3 UR9, UPT, UPT, UR49, 0x20, URZ ;  /* 0x0000002031097890 */ /* 0x000fe4000fffe0ff */
[----:B------:R-:W-:Y:S01]  /*6f70*/  UIADD3 UR8, UPT, UPT, UR5, 0x200, URZ ;  /* 0x0000020005087890 */ /* 0x000fe2000fffe0ff */
[----:B------:R-:W-:Y:S01]  /*6f80*/  UMOV UR10, UR50 ;  /* 0x00000032000a7c82 */ /* 0x000fe20008000000 */
[----:B------:R-:W-:Y:S01]  /*6f90*/  UMOV UR11, UR36 ;  /* 0x00000024000b7c82 */ /* 0x000fe20008000000 */
[----:B--2---:R-:W-:Y:S04]  /*6fa0*/  UIADD3 UR4, UP0, UPT, UR6, 0x680, URZ ;  /* 0x0000068006047890 */ /* 0x004fe8000ff1e0ff */
[----:B------:R-:W-:Y:S09]  /*6fb0*/  UIADD3.X UR5, UPT, UPT, URZ, UR7, URZ, UP0, !UPT ;  /* 0x00000007ff057290 */ /* 0x000ff200087fe4ff */
[----:B------:R2:W-:Y:S02]  /*6fc0*/  UTMASTG.3D [UR8], [UR4] ;  /* 0x00000008040073b5 */ /* 0x0005e40008010000 */
[----:B--2---:R0:W-:Y:S02]  /*6fd0*/  UTMACMDFLUSH ;  /* 0x00000000000079b7 */ /* 0x0041e40000000000 */
.L_x_113:
[----:B------:R-:W-:Y:S05]  /*6fe0*/  BSYNC.RECONVERGENT B0 ;  /* 0x0000000000007941 */ /* 0x000fea0003800200 */
.L_x_112:
[----:B------:R-:W-:Y:S01]  /*6ff0*/  UIADD3 UR4, UPT, UPT, UR45, 0x1, URZ ;  /* 0x000000012d047890 */ /* 0x000fe2000fffe0ff */
[----:B------:R-:W-:Y:S03]  /*7000*/  BSSY.RECONVERGENT B0, `(.L_x_114) ;  /* 0x0000008000007945 */ /* 0x000fe60003800200 */
[----:B------:R-:W-:Y:S04]  /*7010*/  UISETP.NE.AND UP0, UPT, UR4, 0x3, UPT ;  /* 0x000000030400788c */ /* 0x000fe8000bf05270 */
[----:B------:R-:W-:Y:S02]  /*7020*/  UISETP.EQ.XOR UP1, UPT, UR47, 0x3, !UP0 ;  /* 0x000000032f00788c */ /* 0x000fe4000c722a70 */
[----:B------:R-:W-:Y:S02]  /*7030*/  USEL UR46, UR4, URZ, UP0 ;  /* 0x000000ff042e7287 */ /* 0x000fe40008000000 */
[----:B------:R-:W-:Y:S04]  /*7040*/  USEL UR5, URZ, 0x1, !UP1 ;  /* 0x00000001ff057887 */ /* 0x000fe8000c800000 */
[----:B------:R-:W-:Y:S01]  /*7050*/  ULOP3.LUT UR55, UR55, UR5, URZ, 0x3c, !UPT ;  /* 0x0000000537377292 */ /* 0x000fe2000f8e3cff */
[----:B------:R-:W-:Y:S11]  /*7060*/  @P0 BRA `(.L_x_115) ;  /* 0x0000000000040947 */ /* 0x000ff60003800000 */
[----:B------:R-:W-:Y:S04]  /*7070*/  DEPBAR.LE SB0, 0x1 ;  /* 0x000080400000791a */ /* 0x000fe80000000000 */
.L_x_115:
[----:B------:R-:W-:Y:S05]  /*7080*/  BSYNC.RECONVERGENT B0 ;  /* 0x0000000000007941 */ /* 0x000fea0003800200 */
.L_x_114:
[----:B------:R-:W-:Y:S01]  /*7090*/  BAR.SYNC.DEFER_BLOCKING 0x1, 0x80 ;  /* 0x0042000000007b1d */ /* 0x000fe20000010000 */
[----:B------:R-:W-:Y:S01]  /*70a0*/  UISETP.NE.AND UP0, UPT, UR53, -0x2, UPT ;  /* 0xfffffffe3500788c */ /* 0x000fe2000bf05270 */
[----:B------:R-:W-:Y:S08]  /*70b0*/  IADD3 R22, PT, PT, R22, 0x1, RZ ;  /* 0x0000000116167810 */ /* 0x000ff00007ffe0ff */
[----:B------:R-:W-:Y:S05]  /*70c0*/  BRA.U !UP0, `(.L_x_116) ;  /* 0x0000000108287547 */ /* 0x000fea000b800000 */
[----:B------:R-:W-:Y:S01]  /*70d0*/  ISETP.NE.AND P0, PT, R61, RZ, PT ;  /* 0x000000ff3d00720c */ /* 0x000fe20003f05270 */
[----:B------:R-:W-:Y:S01]  /*70e0*/  IMAD.U32 R2, RZ, RZ, UR52 ;  /* 0x00000034ff027e24 */ /* 0x000fe2000f8e00ff */
[----:B------:R-:W-:Y:S01]  /*70f0*/  UIADD3 UR4, UPT, UPT, UR52, 0x1, URZ ;  /* 0x0000000134047890 */ /* 0x000fe2000fffe0ff */
[----:B------:R-:W-:Y:S03]  /*7100*/  IMAD.U32 R0, RZ, RZ, UR54 ;  /* 0x00000036ff007e24 */ /* 0x000fe6000f8e00ff */
[----:B------:R-:W-:Y:S04]  /*7110*/  UISETP.NE.AND UP0, UPT, UR4, 0x3, UPT ;  /* 0x000000030400788c */ /* 0x000fe8000bf05270 */
[----:B------:R-:W-:Y:S03]  /*7120*/  USEL UR52, UR4, URZ, UP0 ;  /* 0x000000ff04347287 */ /* 0x000fe60008000000 */
[----:B------:R-:W-:Y:S05]  /*7130*/  @P0 LEA R2, R2, UR44, 0x3 ;  /* 0x0000002c02020c11 */ /* 0x000fea000f8e18ff */
[----:B------:R-:W-:Y:S05]  /*7140*/  @P0 VIADD R2, R2, 0x58 ;  /* 0x0000005802020836 */ /* 0x000fea0000000000 */
[----:B------:R-:W-:Y:S04]  /*7150*/  @P0 PRMT R0, R0, 0x654, R2 ;  /* 0x0000065400000816 */ /* 0x000fe80000000002 */
[----:B------:R2:W-:Y:S03]  /*7160*/  @P0 SYNCS.ARRIVE.TRANS64.RED.A1T0 RZ, [R0+URZ], RZ ;  /* 0x000000ff00ff09a7 */ /* 0x0005e600081004ff */
.L_x_116:
[----:B------:R-:W-:Y:S01]  /*7170*/  R2UR UR6, R60 ;  /* 0x000000003c0672ca */ /* 0x000fe200000e0000 */
[----:B------:R-:W-:Y:S01]  /*7180*/  UIADD3 UR53, UPT, UPT, UR53, 0x2, URZ ;  /* 0x0000000235357890 */ /* 0x000fe2000fffe0ff */
[----:B------:R-:W-:Y:S02]  /*7190*/  R2UR UR5, R47 ;  /* 0x000000002f0572ca */ /* 0x000fe400000e0000 */
[----:B------:R-:W-:Y:S02]  /*71a0*/  R2UR UR4, R48 ;  /* 0x00000000300472ca */ /* 0x000fe400000e0000 */
[----:B------:R-:W-:Y:S02]  /*71b0*/  R2UR UR36, R58 ;  /* 0x000000003a2472ca */ /* 0x000fe400000e0000 */
[----:B------:R-:W-:Y:S02]  /*71c0*/  ISETP.NE.AND P0, PT, R51, 0x2, PT ;  /* 0x000000023300780c */ /* 0x000fe40003f05270 */
[----:B------:R-:W-:Y:S02]  /*71d0*/  ISETP.NE.AND P1, PT, R22, 0x4, PT ;  /* 0x000000041600780c */ /* 0x000fe40003f25270 */
[----:B------:R-:W-:Y:S01]  /*71e0*/  SEL R2, RZ, 0x1, P0 ;  /* 0x00000001ff027807 */ /* 0x000fe20000000000 */
[----:B------:R-:W-:Y:S01]  /*71f0*/  UISETP.NE.AND UP0, UPT, UR6, URZ, UPT ;  /* 0x000000ff0600728c */ /* 0x000fe2000bf05270 */
[----:B--2---:R-:W-:Y:S01]  /*7200*/  SEL R0, RZ, 0x1, P1 ;  /* 0x00000001ff007807 */ /* 0x004fe20000800000 */
[----:B------:R-:W-:Y:S01]  /*7210*/  UIADD3 UR30, UPT, UPT, UR37, UR5, URZ ;  /* 0x00000005251e7290 */ /* 0x000fe2000fffe0ff */
[----:B------:R-:W-:Y:S01]  /*7220*/  LOP3.LUT R52, R52, R2, RZ, 0x3c, !PT ;  /* 0x0000000234347212 */ /* 0x000fe200078e3cff */
[----:B------:R-:W-:Y:S01]  /*7230*/  UIADD3 UR26, UPT, UPT, UR38, UR4, URZ ;  /* 0x00000004261a7290 */ /* 0x000fe2000fffe0ff */
[----:B------:R-:W-:Y:S02]  /*7240*/  LOP3.LUT R53, R53, R0, RZ, 0x3c, !PT ;  /* 0x0000000035357212 */ /* 0x000fe400078e3cff */
[----:B------:R-:W-:Y:S02]  /*7250*/  SEL R51, R51, RZ, P0 ;  /* 0x000000ff33337207 */ /* 0x000fe40000000000 */
[----:B------:R-:W-:Y:S01]  /*7260*/  SEL R22, R22, RZ, P1 ;  /* 0x000000ff16167207 */ /* 0x000fe20000800000 */
[----:B------:R-:W-:Y:S06]  /*7270*/  BRA.U UP0, `(.L_x_117) ;  /* 0xffffffdd005c7547 */ /* 0x000fec000b83ffff */
[----:B------:R-:W-:-:S13]  /*7280*/  R2UR UR4, R49 ;  /* 0x00000000310472ca */ /* 0x000fda00000e0000 */
[----:B------:R-:W-:-:S09]  /*7290*/  UISETP.NE.AND UP0, UPT, UR4, URZ, UPT ;  /* 0x000000ff0400728c */ /* 0x000fd2000bf05270 */
[----:B------:R-:W-:Y:S05]  /*72a0*/  BRA.U !UP0, `(.L_x_118) ;  /* 0x0000000108487547 */ /* 0x000fea000b800000 */
[----:B------:R-:W2:Y:S02]  /*72b0*/  LDCU.64 UR4, c[0x0][0x890] ;  /* 0x00011200ff0477ac */ /* 0x000ea40008000a00 */
[----:B--2---:R-:W-:-:S04]  /*72c0*/  UISETP.NE.U32.AND UP0, UPT, UR4, URZ, UPT ;  /* 0x000000ff0400728c */ /* 0x004fc8000bf05070 */
[----:B------:R-:W-:-:S09]  /*72d0*/  UISETP.NE.AND.EX UP0, UPT, UR5, URZ, UPT, UP0 ;  /* 0x000000ff0500728c */ /* 0x000fd2000bf05300 */
[----:B------:R-:W-:Y:S05]  /*72e0*/  BRA.U UP0, `(.L_x_119) ;  /* 0x00000001000c7547 */ /* 0x000fea000b800000 */
[----:B------:R-:W-:-:S13]  /*72f0*/  FSETP.NEU.AND P0, PT, R26, RZ, PT ;  /* 0x000000ff1a00720b */ /* 0x000fda0003f0d000 */
[----:B------:R-:W-:Y:S05]  /*7300*/  @!P0 EXIT ;  /* 0x000000000000894d */ /* 0x000fea0003800000 */
[----:B------:R-:W-:Y:S05]  /*7310*/  BRA `(.L_x_118) ;  /* 0x00000000002c7947 */ /* 0x000fea0003800000 */
.L_x_119:
[----:B------:R-:W-:Y:S01]  /*7320*/  ISETP.NE.AND P0, PT, R50, RZ, PT ;  /* 0x000000ff3200720c */ /* 0x000fe20003f05270 */
[----:B------:R-:W-:-:S12]  /*7330*/  BSSY.RECONVERGENT B0, `(.L_x_118) ;  /* 0x0000009000007945 */ /* 0x000fd80003800200 */
[----:B------:R-:W-:Y:S05]  /*7340*/  @P0 BRA `(.L_x_120) ;  /* 0x0000000000140947 */ /* 0x000fea0003800000 */
[----:B------:R-:W2:Y:S02]  /*7350*/  LDCU.64 UR4, c[0x0][0x888] ;  /* 0x00011100ff0477ac */ /* 0x000ea40008000a00 */
[----:B--2---:R-:W-:-:S04]  /*7360*/  ISETP.NE.U32.AND P0, PT, RZ, UR4, PT ;  /* 0x00000004ff007c0c */ /* 0x004fc8000bf05070 */
[----:B------:R-:W-:-:S13]  /*7370*/  ISETP.NE.AND.EX P0, PT, RZ, UR5, PT, P0 ;  /* 0x00000005ff007c0c */ /* 0x000fda000bf05300 */
[----:B------:R-:W-:Y:S05]  /*7380*/  @!P0 EXIT ;  /* 0x000000000000894d */ /* 0x000fea0003800000 */
[----:B------:R-:W-:Y:S05]  /*7390*/  BRA `(.L_x_121) ;  /* 0x0000000000087947 */ /* 0x000fea0003800000 */
.L_x_120:
[----:B------:R-:W-:-:S13]  /*73a0*/  FSETP.NEU.AND P0, PT, R26, RZ, PT ;  /* 0x000000ff1a00720b */ /* 0x000fda0003f0d000 */
[----:B------:R-:W-:Y:S05]  /*73b0*/  @!P0 EXIT ;  /* 0x000000000000894d */ /* 0x000fea0003800000 */
.L_x_121:
[----:B------:R-:W-:Y:S05]  /*73c0*/  BSYNC.RECONVERGENT B0 ;  /* 0x0000000000007941 */ /* 0x000fea0003800200 */
.L_x_118:
[----:B------:R-:W-:Y:S01]  /*73d0*/  ULEA UR4, UR52, UR44, 0x3 ;  /* 0x0000002c34047291 */ /* 0x000fe2000f8e18ff */
[----:B------:R-:W-:-:S04]  /*73e0*/  DEPBAR.LE SB0, 0x0 ;  /* 0x000080000000791a */ /* 0x000fc80000000000 */
[----:B------:R-:W-:-:S04]  /*73f0*/  UIADD3 UR4, UPT, UPT, UR4, 0x58, URZ ;  /* 0x0000005804047890 */ /* 0x000fc8000fffe0ff */
[----:B------:R-:W-:-:S09]  /*7400*/  UPRMT UR4, UR54, 0x654, UR4 ;  /* 0x0000065436047896 */ /* 0x000fd20008000004 */
[----:B------:R-:W-:Y:S01]  /*7410*/  SYNCS.ARRIVE.TRANS64.RED.A1T0 RZ, [UR4], RZ ;  /* 0x000000ffffff79a7 */ /* 0x000fe20008100404 */
[----:B------:R-:W-:Y:S05]  /*7420*/  EXIT ;  /* 0x000000000000794d */ /* 0x000fea0003800000 */
.L_x_24:
[----:B--2---:R2:W3:Y:S02]  /*7430*/  SYNCS.PHASECHK.TRANS64.TRYWAIT P0, [R0+URZ+0xf0], R2 ;  /* 0x0000f002000075a7 */ /* 0x0044e400080011ff */
[----:B---3--:R-:W-:Y:S05]  /*7440*/  @!P0 NANOSLEEP.SYNCS 0x989680 ;  /* 0x009896800000895d */ /* 0x008fea0003900000 */
[----:B------:R-:W3:Y:S02]  /*7450*/  @!P0 SYNCS.PHASECHK.TRANS64 P0, [R0+URZ+0xf0], R2 ;  /* 0x0000f002000085a7 */ /* 0x000ee400080010ff */
[----:B---3--:R-:W-:Y:S05]  /*7460*/  @!P0 BRA `(.L_x_24) ;  /* 0xfffffffc00f08947 */ /* 0x008fea000383ffff */
[----:B------:R-:W-:Y:S05]  /*7470*/  BRA `(.L_x_122) ;  /* 0xffffffa4000c7947 */ /* 0x000fea000383ffff */
.L_x_27:
[----:B-1----:R-:W-:-:S07]  /*7480*/  MOV R0, UR33 ;  /* 0x0000002100007c02 */ /* 0x002fce0008000f00 */
.L_x_123:
[----:B-1----:R1:W2:Y:S02]  /*7490*/  SYNCS.PHASECHK.TRANS64.TRYWAIT P0, [R0+URZ+0x20], R3 ;  /* 0x00002003000075a7 */ /* 0x0022a400080011ff */
[----:B--2---:R-:W-:Y:S05]  /*74a0*/  @!P0 NANOSLEEP.SYNCS 0x989680 ;  /* 0x009896800000895d */ /* 0x004fea0003900000 */
[----:B------:R-:W2:Y:S02]  /*74b0*/  @!P0 SYNCS.PHASECHK.TRANS64 P0, [R0+URZ+0x20], R3 ;  /* 0x00002003000085a7 */ /* 0x000ea400080010ff */
[----:B--2---:R-:W-:Y:S05]  /*74c0*/  @!P0 BRA `(.L_x_123) ;  /* 0xfffffffc00f08947 */ /* 0x004fea000383ffff */
[----:B------:R-:W-:Y:S05]  /*74d0*/  BRA `(.L_x_26) ;  /* 0xffffffa400547947 */ /* 0x000fea000383ffff */
.L_x_34:
[----:B-1----:R-:W-:-:S07]  /*74e0*/  MOV R0, UR17 ;  /* 0x0000001100007c02 */ /* 0x002fce0008000f00 */
.L_x_124:
[----:B-1----:R1:W2:Y:S02]  /*74f0*/  SYNCS.PHASECHK.TRANS64.TRYWAIT P0, [R0+URZ+0x20], R3 ;  /* 0x00002003000075a7 */ /* 0x0022a400080011ff */
[----:B--2---:R-:W-:Y:S05]  /*7500*/  @!P0 NANOSLEEP.SYNCS 0x989680 ;  /* 0x009896800000895d */ /* 0x004fea0003900000 */
[----:B------:R-:W2:Y:S02]  /*7510*/  @!P0 SYNCS.PHASECHK.TRANS64 P0, [R0+URZ+0x20], R3 ;  /* 0x00002003000085a7 */ /* 0x000ea400080010ff */
[----:B--2---:R-:W-:Y:S05]  /*7520*/  @!P0 BRA `(.L_x_124) ;  /* 0xfffffffc00f08947 */ /* 0x004fea000383ffff */
[----:B------:R-:W-:Y:S05]  /*7530*/  BRA `(.L_x_33) ;  /* 0xffffffa800107947 */ /* 0x000fea000383ffff */
.L_x_39:
[----:B-1----:R1:W2:Y:S02]  /*7540*/  SYNCS.PHASECHK.TRANS64.TRYWAIT P0, [R3+URZ+0x80], R0 ;  /* 0x00008000030075a7 */ /* 0x0022a400080011ff */
[----:B--2---:R-:W-:Y:S05]  /*7550*/  @!P0 NANOSLEEP.SYNCS 0x989680 ;  /* 0x009896800000895d */ /* 0x004fea0003900000 */
[----:B------:R-:W2:Y:S02]  /*7560*/  @!P0 SYNCS.PHASECHK.TRANS64 P0, [R3+URZ+0x80], R0 ;  /* 0x00008000030085a7 */ /* 0x000ea400080010ff */
[----:B--2---:R-:W-:Y:S05]  /*7570*/  @!P0 BRA `(.L_x_39) ;  /* 0xfffffffc00f08947 */ /* 0x004fea000383ffff */
[----:B------:R-:W-:Y:S05]  /*7580*/  BRA `(.L_x_125) ;  /* 0xffffffa800b47947 */ /* 0x000fea000383ffff */
.L_x_43:
[----:B------:R-:W-:-:S07]  /*7590*/  MOV R0, UR4 ;  /* 0x0000000400007c02 */ /* 0x000fce0008000f00 */
.L_x_126:
[----:B-1----:R1:W2:Y:S02]  /*75a0*/  SYNCS.PHASECHK.TRANS64.TRYWAIT P0, [R0+URZ], R2 ;  /* 0x00000002000075a7 */ /* 0x0022a400080011ff */
[----:B--2---:R-:W-:Y:S05]  /*75b0*/  @!P0 NANOSLEEP.SYNCS 0x989680 ;  /* 0x009896800000895d */ /* 0x004fea0003900000 */
[----:B------:R-:W2:Y:S02]  /*75c0*/  @!P0 SYNCS.PHASECHK.TRANS64 P0, [R0+URZ], R2 ;  /* 0x00000002000085a7 */ /* 0x000ea400080010ff */
[----:B--2---:R-:W-:Y:S05]  /*75d0*/  @!P0 BRA `(.L_x_126) ;  /* 0xfffffffc00f08947 */ /* 0x004fea000383ffff */
[----:B------:R-:W-:Y:S05]  /*75e0*/  BRA `(.L_x_127) ;  /* 0xffffffb000607947 */ /* 0x000fea000383ffff */
.L_x_44:
[----:B------:R-:W-:-:S07]  /*75f0*/  MOV R0, UR5 ;  /* 0x0000000500007c02 */ /* 0x000fce0008000f00 */
.L_x_128:
[----:B-1----:R1:W2:Y:S02]  /*7600*/  SYNCS.PHASECHK.TRANS64.TRYWAIT P0, [R0+URZ], R3 ;  /* 0x00000003000075a7 */ /* 0x0022a400080011ff */
[----:B--2---:R-:W-:Y:S05]  /*7610*/  @!P0 NANOSLEEP.SYNCS 0x989680 ;  /* 0x009896800000895d */ /* 0x004fea0003900000 */
[----:B------:R-:W2:Y:S02]  /*7620*/  @!P0 SYNCS.PHASECHK.TRANS64 P0, [R0+URZ], R3 ;  /* 0x00000003000085a7 */ /* 0x000ea400080010ff */
[----:B--2---:R-:W-:Y:S05]  /*7630*/  @!P0 BRA `(.L_x_128) ;  /* 0xfffffffc00f08947 */ /* 0x004fea000383ffff */
[----:B------:R-:W-:Y:S05]  /*7640*/  BRA `(.L_x_129) ;  /* 0xffffffb0006c7947 */ /* 0x000fea000383ffff */
.L_x_45:
[----:B------:R-:W-:-:S07]  /*7650*/  MOV R0, UR5 ;  /* 0x0000000500007c02 */ /* 0x000fce0008000f00 */
.L_x_130:
[----:B-1----:R1:W2:Y:S02]  /*7660*/  SYNCS.PHASECHK.TRANS64.TRYWAIT P0, [R0+URZ], R3 ;  /* 0x00000003000075a7 */ /* 0x0022a400080011ff */
[----:B--2---:R-:W-:Y:S05]  /*7670*/  @!P0 NANOSLEEP.SYNCS 0x989680 ;  /* 0x009896800000895d */ /* 0x004fea0003900000 */
[----:B------:R-:W2:Y:S02]  /*7680*/  @!P0 SYNCS.PHASECHK.TRANS64 P0, [R0+URZ], R3 ;  /* 0x00000003000085a7 */ /* 0x000ea400080010ff */
[----:B--2---:R-:W-:Y:S05]  /*7690*/  @!P0 BRA `(.L_x_130) ;  /* 0xfffffffc00f08947 */ /* 0x004fea000383ffff */
[----:B------:R-:W-:Y:S05]  /*76a0*/  BRA `(.L_x_131) ;  /* 0xffffffb000787947 */ /* 0x000fea000383ffff */
.L_x_48:
[----:B-1----:R1:W2:Y:S02]  /*76b0*/  SYNCS.PHASECHK.TRANS64.TRYWAIT P0, [R2+URZ+0xe0], R4 ;  /* 0x0000e004020075a7 */ /* 0x0022a400080011ff */
[----:B--2---:R-:W-:Y:S05]  /*76c0*/  @!P0 NANOSLEEP.SYNCS 0x989680 ;  /* 0x009896800000895d */ /* 0x004fea0003900000 */
[----:B------:R-:W2:Y:S02]  /*76d0*/  @!P0 SYNCS.PHASECHK.TRANS64 P0, [R2+URZ+0xe0], R4 ;  /* 0x0000e004020085a7 */ /* 0x000ea400080010ff */
[----:B--2---:R-:W-:Y:S05]  /*76e0*/  @!P0 BRA `(.L_x_48) ;  /* 0xfffffffc00f08947 */ /* 0x004fea000383ffff */
[----:B------:R-:W-:Y:S05]  /*76f0*/  BRA `(.L_x_132) ;  /* 0xffffffb000d47947 */ /* 0x000fea000383ffff */
.L_x_49:
[----:B------:R-:W-:-:S07]  /*7700*/  MOV R2, UR4 ;  /* 0x0000000400027c02 */ /* 0x000fce0008000f00 */
.L_x_133:
[----:B-1----:R1:W2:Y:S02]  /*7710*/  SYNCS.PHASECHK.TRANS64.TRYWAIT P0, [R2+URZ+0x90], R5 ;  /* 0x00009005020075a7 */ /* 0x0022a400080011ff */
[----:B--2---:R-:W-:Y:S05]  /*7720*/  @!P0 NANOSLEEP.SYNCS 0x989680 ;  /* 0x009896800000895d */ /* 0x004fea0003900000 */
[----:B------:R-:W2:Y:S02]  /*7730*/  @!P0 SYNCS.PHASECHK.TRANS64 P0, [R2+URZ+0x90], R5 ;  /* 0x00009005020085a7 */ /* 0x000ea400080010ff */
[----:B--2---:R-:W-:Y:S05]  /*7740*/  @!P0 BRA `(.L_x_133) ;  /* 0xfffffffc00f08947 */ /* 0x004fea000383ffff */
[----:B------:R-:W-:Y:S05]  /*7750*/  BRA `(.L_x_134) ;  /* 0xffffffb000e47947 */ /* 0x000fea000383ffff */
.L_x_50:
[----:B-1----:R1:W2:Y:S02]  /*7760*/  SYNCS.PHASECHK.TRANS64.TRYWAIT P1, [R2+URZ+0x80], R4 ;  /* 0x00008004020075a7 */ /* 0x0022a400080211ff */
[----:B--2---:R-:W-:Y:S05]  /*7770*/  @!P1 NANOSLEEP.SYNCS 0x989680 ;  /* 0x009896800000995d */ /* 0x004fea0003900000 */
[----:B------:R-:W2:Y:S02]  /*7780*/  @!P1 SYNCS.PHASECHK.TRANS64 P1, [R2+URZ+0x80], R4 ;  /* 0x00008004020095a7 */ /* 0x000ea400080210ff */
[----:B--2---:R-:W-:Y:S05]  /*7790*/  @!P1 BRA `(.L_x_50) ;  /* 0xfffffffc00f09947 */ /* 0x004fea000383ffff */
[----:B------:R-:W-:Y:S05]  /*77a0*/  BRA `(.L_x_135) ;  /* 0xffffffb400147947 */ /* 0x000fea000383ffff */
.L_x_53:
[----:B------:R-:W-:-:S07]  /*77b0*/  MOV R0, UR4 ;  /* 0x0000000400007c02 */ /* 0x000fce0008000f00 */
.L_x_136:
[----:B-1----:R1:W2:Y:S02]  /*77c0*/  SYNCS.PHASECHK.TRANS64.TRYWAIT P0, [R0+URZ+0x90], R2 ;  /* 0x00009002000075a7 */ /* 0x0022a400080011ff */
[----:B--2---:R-:W-:Y:S05]  /*77d0*/  @!P0 NANOSLEEP.SYNCS 0x989680 ;  /* 0x009896800000895d */ /* 0x004fea0003900000 */
[----:B------:R-:W2:Y:S02]  /*77e0*/  @!P0 SYNCS.PHASECHK.TRANS64 P0, [R0+URZ+0x90], R2 ;  /* 0x00009002000085a7 */ /* 0x000ea400080010ff */
[----:B--2---:R-:W-:Y:S05]  /*77f0*/  @!P0 BRA `(.L_x_136) ;  /* 0xfffffffc00f08947 */ /* 0x004fea000383ffff */
[----:B------:R-:W-:Y:S05]  /*7800*/  BRA `(.L_x_52) ;  /* 0xffffffb400687947 */ /* 0x000fea000383ffff */
.L_x_60:
[----:B-1----:R1:W2:Y:S02]  /*7810*/  SYNCS.PHASECHK.TRANS64.TRYWAIT P1, [R0+URZ+0x80], R2 ;  /* 0x00008002000075a7 */ /* 0x0022a400080211ff */
[----:B--2---:R-:W-:Y:S05]  /*7820*/  @!P1 NANOSLEEP.SYNCS 0x989680 ;  /* 0x009896800000995d */ /* 0x004fea0003900000 */
[----:B------:R-:W2:Y:S02]  /*7830*/  @!P1 SYNCS.PHASECHK.TRANS64 P1, [R0+URZ+0x80], R2 ;  /* 0x00008002000095a7 */ /* 0x000ea400080210ff */
[----:B--2---:R-:W-:Y:S05]  /*7840*/  @!P1 BRA `(.L_x_60) ;  /* 0xfffffffc00f09947 */ /* 0x004fea000383ffff */
[----:B------:R-:W-:Y:S05]  /*7850*/  BRA `(.L_x_137) ;  /* 0xffffffb800cc7947 */ /* 0x000fea000383ffff */
.L_x_61:
[----:B------:R-:W-:-:S07]  /*7860*/  MOV R2, UR23 ;  /* 0x0000001700027c02 */ /* 0x000fce0008000f00 */
.L_x_138:
[----:B-1----:R1:W2:Y:S02]  /*7870*/  SYNCS.PHASECHK.TRANS64.TRYWAIT P0, [R2+URZ+0xc0], R0 ;  /* 0x0000c000020075a7 */ /* 0x0022a400080011ff */
[----:B--2---:R-:W-:Y:S05]  /*7880*/  @!P0 NANOSLEEP.SYNCS 0x989680 ;  /* 0x009896800000895d */ /* 0x004fea0003900000 */
[----:B------:R-:W2:Y:S02]  /*7890*/  @!P0 SYNCS.PHASECHK.TRANS64 P0, [R2+URZ+0xc0], R0 ;  /* 0x0000c000020085a7 */ /* 0x000ea400080010ff */
[----:B--2---:R-:W-:Y:S05]  /*78a0*/  @!P0 BRA `(.L_x_138) ;  /* 0xfffffffc00f08947 */ /* 0x004fea000383ffff */
[----:B------:R-:W-:Y:S05]  /*78b0*/  BRA `(.L_x_139) ;  /* 0xffffffbc001c7947 */ /* 0x000fea000383ffff */
.L_x_64:
[----:B------:R-:W-:Y:S07]  /*78c0*/  MOV R0, UR5 ;  /* 0x0000000500007c02 */ /* 0x000fee0008000f00 */
.L_x_140:
[----:B-1----:R1:W2:Y:S02]  /*78d0*/  SYNCS.PHASECHK.TRANS64.TRYWAIT P0, [R0+URZ], R2 ;  /* 0x00000002000075a7 */ /* 0x0022a400080011ff */
[----:B--2---:R-:W-:Y:S05]  /*78e0*/  @!P0 NANOSLEEP.SYNCS 0x989680 ;  /* 0x009896800000895d */ /* 0x004fea0003900000 */
[----:B------:R-:W2:Y:S02]  /*78f0*/  @!P0 SYNCS.PHASECHK.TRANS64 P0, [R0+URZ], R2 ;  /* 0x00000002000085a7 */ /* 0x000ea400080010ff */
[----:B--2---:R-:W-:Y:S05]  /*7900*/  @!P0 BRA `(.L_x_140) ;  /* 0xfffffffc00f08947 */ /* 0x004fea000383ffff */
[----:B------:R-:W-:Y:S05]  /*7910*/  BRA `(.L_x_63) ;  /* 0xffffffbc00387947 */ /* 0x000fea000383ffff */
.L_x_67:
[----:B------:R-:W-:-:S07]  /*7920*/  MOV R0, UR4 ;  /* 0x0000000400007c02 */ /* 0x000fce0008000f00 */
.L_x_141:
[----:B--2---:R2:W4:Y:S02]  /*7930*/  SYNCS.PHASECHK.TRANS64.TRYWAIT P0, [R0+URZ], R2 ;  /* 0x00000002000075a7 */ /* 0x00452400080011ff */
[----:B----4-:R-:W-:Y:S05]  /*7940*/  @!P0 NANOSLEEP.SYNCS 0x989680 ;  /* 0x009896800000895d */ /* 0x010fea0003900000 */
[----:B------:R-:W4:Y:S02]  /*7950*/  @!P0 SYNCS.PHASECHK.TRANS64 P0, [R0+URZ], R2 ;  /* 0x00000002000085a7 */ /* 0x000f2400080010ff */
[----:B----4-:R-:W-:Y:S05]  /*7960*/  @!P0 BRA `(.L_x_141) ;  /* 0xfffffffc00f08947 */ /* 0x010fea000383ffff */
[----:B------:R-:W-:Y:S05]  /*7970*/  BRA `(.L_x_142) ;  /* 0xffffffbc00ec7947 */ /* 0x000fea000383ffff */
.L_x_68:
[----:B------:R-:W-:-:S07]  /*7980*/  MOV R0, UR5 ;  /* 0x0000000500007c02 */ /* 0x000fce0008000f00 */
.L_x_143:
[----:B-1----:R1:W2:Y:S02]  /*7990*/  SYNCS.PHASECHK.TRANS64.TRYWAIT P0, [R0+URZ], R3 ;  /* 0x00000003000075a7 */ /* 0x0022a400080011ff */
[----:B--2---:R-:W-:Y:S05]  /*79a0*/  @!P0 NANOSLEEP.SYNCS 0x989680 ;  /* 0x009896800000895d */ /* 0x004fea0003900000 */
[----:B------:R-:W2:Y:S02]  /*79b0*/  @!P0 SYNCS.PHASECHK.TRANS64 P0, [R0+URZ], R3 ;  /* 0x00000003000085a7 */ /* 0x000ea400080010ff */
[----:B--2---:R-:W-:Y:S05]  /*79c0*/  @!P0 BRA `(.L_x_143) ;  /* 0xfffffffc00f08947 */ /* 0x004fea000383ffff */
[----:B------:R-:W-:Y:S05]  /*79d0*/  BRA `(.L_x_144) ;  /* 0xffffffbc00f87947 */ /* 0x000fea000383ffff */
.L_x_69:
[----:B------:R-:W-:-:S07]  /*79e0*/  MOV R0, UR5 ;  /* 0x0000000500007c02 */ /* 0x000fce0008000f00 */
.L_x_145:
[----:B-1----:R1:W2:Y:S02]  /*79f0*/  SYNCS.PHASECHK.TRANS64.TRYWAIT P0, [R0+URZ], R3 ;  /* 0x00000003000075a7 */ /* 0x0022a400080011ff */
[----:B--2---:R-:W-:Y:S05]  /*7a00*/  @!P0 NANOSLEEP.SYNCS 0x989680 ;  /* 0x009896800000895d */ /* 0x004fea0003900000 */
[----:B------:R-:W2:Y:S02]  /*7a10*/  @!P0 SYNCS.PHASECHK.TRANS64 P0, [R0+URZ], R3 ;  /* 0x00000003000085a7 */ /* 0x000ea400080010ff */
[----:B--2---:R-:W-:Y:S05]  /*7a20*/  @!P0 BRA `(.L_x_145) ;  /* 0xfffffffc00f08947 */ /* 0x004fea000383ffff */
[----:B------:R-:W-:Y:S05]  /*7a30*/  BRA `(.L_x_146) ;  /* 0xffffffc000047947 */ /* 0x000fea000383ffff */
.L_x_70:
[----:B-1----:R-:W-:-:S07]  /*7a40*/  MOV R0, UR4 ;  /* 0x0000000400007c02 */ /* 0x002fce0008000f00 */
.L_x_147:
[----:B-1----:R1:W2:Y:S02]  /*7a50*/  SYNCS.PHASECHK.TRANS64.TRYWAIT P0, [R0+URZ], R2 ;  /* 0x00000002000075a7 */ /* 0x0022a400080011ff */
[----:B--2---:R-:W-:Y:S05]  /*7a60*/  @!P0 NANOSLEEP.SYNCS 0x989680 ;  /* 0x009896800000895d */ /* 0x004fea0003900000 */
[----:B------:R-:W2:Y:S02]  /*7a70*/  @!P0 SYNCS.PHASECHK.TRANS64 P0, [R0+URZ], R2 ;  /* 0x00000002000085a7 */ /* 0x000ea400080010ff */
[----:B--2---:R-:W-:Y:S05]  /*7a80*/  @!P0 BRA `(.L_x_147) ;  /* 0xfffffffc00f08947 */ /* 0x004fea000383ffff */
[----:B------:R-:W-:Y:S05]  /*7a90*/  BRA `(.L_x_148) ;  /* 0xffffffc000107947 */ /* 0x000fea000383ffff */
.L_x_75:
[----:B---3--:R3:W1:Y:S02]  /*7aa0*/  SYNCS.PHASECHK.TRANS64.TRYWAIT P0, [R12+URZ+0x80], R0 ;  /* 0x000080000c0075a7 */ /* 0x00866400080011ff */
[----:B-1----:R-:W-:Y:S05]  /*7ab0*/  @!P0 NANOSLEEP.SYNCS 0x989680 ;  /* 0x009896800000895d */ /* 0x002fea0003900000 */
[----:B------:R-:W1:Y:S02]  /*7ac0*/  @!P0 SYNCS.PHASECHK.TRANS64 P0, [R12+URZ+0x80], R0 ;  /* 0x000080000c0085a7 */ /* 0x000e6400080010ff */
[----:B-1----:R-:W-:Y:S05]  /*7ad0*/  @!P0 BRA `(.L_x_75) ;  /* 0xfffffffc00f08947 */ /* 0x002fea000383ffff */
[----:B------:R-:W-:Y:S05]  /*7ae0*/  BRA `(.L_x_149) ;  /* 0xffffffc400207947 */ /* 0x000fea000383ffff */
.L_x_78:
[----:B-1----:R-:W-:Y:S07]  /*7af0*/  MOV R0, UR24 ;  /* 0x0000001800007c02 */ /* 0x002fee0008000f00 */
.L_x_150:
[----:B-1----:R1:W2:Y:S02]  /*7b00*/  SYNCS.PHASECHK.TRANS64.TRYWAIT P2, [R0+URZ+0x78], R6 ;  /* 0x00007806000075a7 */ /* 0x0022a400080411ff */
[----:B--2---:R-:W-:Y:S05]  /*7b10*/  @!P2 NANOSLEEP.SYNCS 0x989680 ;  /* 0x009896800000a95d */ /* 0x004fea0003900000 */
[----:B------:R-:W2:Y:S02]  /*7b20*/  @!P2 SYNCS.PHASECHK.TRANS64 P2, [R0+URZ+0x78], R6 ;  /* 0x000078060000a5a7 */ /* 0x000ea400080410ff */
[----:B--2---:R-:W-:Y:S05]  /*7b30*/  @!P2 BRA `(.L_x_150) ;  /* 0xfffffffc00f0a947 */ /* 0x004fea000383ffff */
[----:B------:R-:W-:Y:S05]  /*7b40*/  BRA `(.L_x_77) ;  /* 0xffffffc800847947 */ /* 0x000fea000383ffff */
.L_x_81:
[----:B------:R-:W-:Y:S07]  /*7b50*/  MOV R0, UR4 ;  /* 0x0000000400007c02 */ /* 0x000fee0008000f00 */
.L_x_151:
[----:B-1----:R1:W2:Y:S02]  /*7b60*/  SYNCS.PHASECHK.TRANS64.TRYWAIT P0, [R0+URZ+0x58], R9 ;  /* 0x00005809000075a7 */ /* 0x0022a400080011ff */
[----:B--2---:R-:W-:Y:S05]  /*7b70*/  @!P0 NANOSLEEP.SYNCS 0x989680 ;  /* 0x009896800000895d */ /* 0x004fea0003900000 */
[----:B------:R-:W2:Y:S02]  /*7b80*/  @!P0 SYNCS.PHASECHK.TRANS64 P0, [R0+URZ+0x58], R9 ;  /* 0x00005809000085a7 */ /* 0x000ea400080010ff */
[----:B--2---:R-:W-:Y:S05]  /*7b90*/  @!P0 BRA `(.L_x_151) ;  /* 0xfffffffc00f08947 */ /* 0x004fea000383ffff */
[----:B------:R-:W-:Y:S05]  /*7ba0*/  BRA `(.L_x_152) ;  /* 0xffffffc800e47947 */ /* 0x000fea000383ffff */
.L_x_82:
[----:B------:R-:W-:Y:S07]  /*7bb0*/  MOV R6, UR5 ;  /* 0x0000000500067c02 */ /* 0x000fee0008000f00 */
.L_x_153:
[----:B-1----:R1:W2:Y:S02]  /*7bc0*/  SYNCS.PHASECHK.TRANS64.TRYWAIT P0, [R6+URZ+0x58], R0 ;  /* 0x00005800060075a7 */ /* 0x0022a400080011ff */
[----:B--2---:R-:W-:Y:S05]  /*7bd0*/  @!P0 NANOSLEEP.SYNCS 0x989680 ;  /* 0x009896800000895d */ /* 0x004fea0003900000 */
[----:B------:R-:W2:Y:S02]  /*7be0*/  @!P0 SYNCS.PHASECHK.TRANS64 P0, [R6+URZ+0x58], R0 ;  /* 0x00005800060085a7 */ /* 0x000ea400080010ff */
[----:B--2---:R-:W-:Y:S05]  /*7bf0*/  @!P0 BRA `(.L_x_153) ;  /* 0xfffffffc00f08947 */ /* 0x004fea000383ffff */
[----:B------:R-:W-:Y:S05]  /*7c00*/  BRA `(.L_x_154) ;  /* 0xffffffcc00407947 */ /* 0x000fea000383ffff */
.L_x_84:
[----:B------:R-:W-:-:S07]  /*7c10*/  MOV R0, UR4 ;  /* 0x0000000400007c02 */ /* 0x000fce0008000f00 */
.L_x_155:
[----:B-1----:R1:W2:Y:S02]  /*7c20*/  SYNCS.PHASECHK.TRANS64.TRYWAIT P0, [R0+URZ], R2 ;  /* 0x00000002000075a7 */ /* 0x0022a400080011ff */
[----:B--2---:R-:W-:Y:S05]  /*7c30*/  @!P0 NANOSLEEP.SYNCS 0x989680 ;  /* 0x009896800000895d */ /* 0x004fea0003900000 */
[----:B------:R-:W2:Y:S02]  /*7c40*/  @!P0 SYNCS.PHASECHK.TRANS64 P0, [R0+URZ], R2 ;  /* 0x00000002000085a7 */ /* 0x000ea400080010ff */
[----:B--2---:R-:W-:Y:S05]  /*7c50*/  @!P0 BRA `(.L_x_155) ;  /* 0xfffffffc00f08947 */ /* 0x004fea000383ffff */
[----:B------:R-:W-:Y:S05]  /*7c60*/  BRA `(.L_x_156) ;  /* 0xffffffcc00d07947 */ /* 0x000fea000383ffff */
.L_x_85:
[----:B------:R-:W-:-:S07]  /*7c70*/  MOV R0, UR5 ;  /* 0x0000000500007c02 */ /* 0x000fce0008000f00 */
.L_x_157:
[----:B-1----:R1:W2:Y:S02]  /*7c80*/  SYNCS.PHASECHK.TRANS64.TRYWAIT P0, [R0+URZ], R2 ;  /* 0x00000002000075a7 */ /* 0x0022a400080011ff */
[----:B--2---:R-:W-:Y:S05]  /*7c90*/  @!P0 NANOSLEEP.SYNCS 0x989680 ;  /* 0x009896800000895d */ /* 0x004fea0003900000 */
[----:B------:R-:W2:Y:S02]  /*7ca0*/  @!P0 SYNCS.PHASECHK.TRANS64 P0, [R0+URZ], R2 ;  /* 0x00000002000085a7 */ /* 0x000ea400080010ff */
[----:B--2---:R-:W-:Y:S05]  /*7cb0*/  @!P0 BRA `(.L_x_157) ;  /* 0xfffffffc00f08947 */ /* 0x004fea000383ffff */
[----:B------:R-:W-:Y:S05]  /*7cc0*/  BRA `(.L_x_158) ;  /* 0xffffffcc00dc7947 */ /* 0x000fea000383ffff */
.L_x_87:
[----:B-1----:R1:W2:Y:S02]  /*7cd0*/  SYNCS.PHASECHK.TRANS64.TRYWAIT P0, [R0+URZ+0x80], R2 ;  /* 0x00008002000075a7 */ /* 0x0022a400080011ff */
[----:B--2---:R-:W-:Y:S05]  /*7ce0*/  @!P0 NANOSLEEP.SYNCS 0x989680 ;  /* 0x009896800000895d */ /* 0x004fea0003900000 */
[----:B------:R-:W2:Y:S02]  /*7cf0*/  @!P0 SYNCS.PHASECHK.TRANS64 P0, [R0+URZ+0x80], R2 ;  /* 0x00008002000085a7 */ /* 0x000ea400080010ff */
[----:B--2---:R-:W-:Y:S05]  /*7d00*/  @!P0 BRA `(.L_x_87) ;  /* 0xfffffffc00f08947 */ /* 0x004fea000383ffff */
[----:B------:R-:W-:Y:S05]  /*7d10*/  BRA `(.L_x_159) ;  /* 0xffffffd000c87947 */ /* 0x000fea000383ffff */
.L_x_97:
[----:B-1----:R1:W3:Y:S02]  /*7d20*/  SYNCS.PHASECHK.TRANS64.TRYWAIT P1, [R2+URZ+0x40], R4 ;  /* 0x00004004020075a7 */ /* 0x0022e400080211ff */
[----:B---3--:R-:W-:Y:S05]  /*7d30*/  @!P1 NANOSLEEP.SYNCS 0x989680 ;  /* 0x009896800000995d */ /* 0x008fea0003900000 */
[----:B------:R-:W3:Y:S02]  /*7d40*/  @!P1 SYNCS.PHASECHK.TRANS64 P1, [R2+URZ+0x40], R4 ;  /* 0x00004004020095a7 */ /* 0x000ee400080210ff */
[----:B---3--:R-:W-:Y:S05]  /*7d50*/  @!P1 BRA `(.L_x_97) ;  /* 0xfffffffc00f09947 */ /* 0x008fea000383ffff */
[----:B------:R-:W-:Y:S05]  /*7d60*/  BRA `(.L_x_96) ;  /* 0xffffffe000387947 */ /* 0x000fea000383ffff */
.L_x_99:
[----:B-1----:R1:W2:Y:S02]  /*7d70*/  SYNCS.PHASECHK.TRANS64.TRYWAIT P0, [R27+URZ+0xa0], R3 ;  /* 0x0000a0031b0075a7 */ /* 0x0022a400080011ff */
[----:B--2---:R-:W-:Y:S05]  /*7d80*/  @!P0 NANOSLEEP.SYNCS 0x989680 ;  /* 0x009896800000895d */ /* 0x004fea0003900000 */
[----:B------:R-:W2:Y:S02]  /*7d90*/  @!P0 SYNCS.PHASECHK.TRANS64 P0, [R27+URZ+0xa0], R3 ;  /* 0x0000a0031b0085a7 */ /* 0x000ea400080010ff */
[----:B--2---:R-:W-:Y:S05]  /*7da0*/  @!P0 BRA `(.L_x_99) ;  /* 0xfffffffc00f08947 */ /* 0x004fea000383ffff */
[----:B------:R-:W-:Y:S05]  /*7db0*/  BRA `(.L_x_98) ;  /* 0xffffffe000887947 */ /* 0x000fea000383ffff */
.L_x_110:
[----:B-1----:R1:W2:Y:S02]  /*7dc0*/  SYNCS.PHASECHK.TRANS64.TRYWAIT P0, [R2+URZ+0x40], R63 ;  /* 0x0000403f020075a7 */ /* 0x0022a400080011ff */
[----:B--2---:R-:W-:Y:S05]  /*7dd0*/  @!P0 NANOSLEEP.SYNCS 0x989680 ;  /* 0x009896800000895d */ /* 0x004fea0003900000 */
[----:B------:R-:W2:Y:S02]  /*7de0*/  @!P0 SYNCS.PHASECHK.TRANS64 P0, [R2+URZ+0x40], R63 ;  /* 0x0000403f020085a7 */ /* 0x000ea400080010ff */
[----:B--2---:R-:W-:Y:S05]  /*7df0*/  @!P0 BRA `(.L_x_110) ;  /* 0xfffffffc00f08947 */ /* 0x004fea000383ffff */
[----:B------:R-:W-:Y:S05]  /*7e00*/  BRA `(.L_x_109) ;  /* 0xffffffe8009c7947 */ /* 0x000fea000383ffff */
        .weak           $__internal_0_$__cuda_sm10x_tcgen05_guardrail_trap_col_being_dealloced_not_returned_by_alloc
        .type           $__internal_0_$__cuda_sm10x_tcgen05_guardrail_trap_col_being_dealloced_not_returned_by_alloc,@function
        .size           $__internal_0_$__cuda_sm10x_tcgen05_guardrail_trap_col_being_dealloced_not_returned_by_alloc,($__internal_1_$__cuda_sm10x_tcgen05_guardrail_trap_phase_invalid_during_alloc - $__internal_0_$__cuda_sm10x_tcgen05_guardrail_trap_col_being_dealloced_not_returned_by_alloc)
$__internal_0_$__cuda_sm10x_tcgen05_guardrail_trap_col_being_dealloced_not_returned_by_alloc:
[----:B------:R-:W-:Y:S05]  /*7e10*/  BPT.TRAP 0x1 ;  /* 0x000000040000795c */ /* 0x000fea0000300000 */
[----:B------:R-:W-:-:S04]  /*7e20*/  HFMA2 R3, -RZ, RZ, 0, 0 ;  /* 0x00000000ff037431 */ /* 0x000fc800000001ff */
[----:B------:R-:W-:Y:S05]  /*7e30*/  RET.REL.NODEC R2 `(_ZN7cutlass13device_kernelINS_4gemm6kernel13GemmUniversalIN4cute5tupleIJiiiiEEENS1_10collective13CollectiveMmaINS1_35MainloopSm100TmaUmmaWarpSpecializedILi4ELi2ELi4ENS5_IJNS4_1CILi1EEENSA_ILi2EEESB_EEEEENS5_IJNSA_ILi64EEESF_NSA_ILi32EEEEEENS_10bfloat16_tENS5_IJlSB_lEEESI_SJ_NS4_8TiledMMAINS4_8MMA_AtomIJNS4_20SM100_MMA_F16BF16_SSISI_SI_fLi64ELi64ELNS4_4UMMA5MajorE0ELSO_0ELNSN_7ScaleInE0ELSP_0EEEEEENS4_6LayoutINS5_IJSB_SB_SB_EEENS5_IJNSA_ILi0EEESU_SU_EEEEENS5_IJNS4_10UnderscoreESX_SX_EEEEENS4_23SM90_TMA_LOAD_MULTICASTENS4_14ComposedLayoutINS4_7SwizzleILi2ELi4ELi3EEENS4_18smem_ptr_flag_bitsILi16EEENSS_INS5_IJNSA_ILi8EEESG_EEENS5_IJSG_SB_EEEEEEEvNS4_8identityENS4_13SM90_TMA_LOADES1A_vS1B_EENS_8epilogue10collective18CollectiveEpilogueINS1E_23Sm100TmaWarpSpecializedILi3ELi2ELi16ELb1ELb0EEEJSH_NS5_IJNSS_ISF_SB_EENSS_ISG_SB_EEEEESI_SJ_SI_SJ_NS1E_6fusion15FusionCallbacksIS1I_NS1M_17LinearCombinationISI_fSI_fLNS_15FloatRoundStyleE2EEESH_S1L_JEEENS4_5SM1004TMEM4LOAD26SM100_TMEM_LOAD_16dp256b4xES1C_S1A_NS4_17SM75_U32x4_LDSM_NENS4_14SM90_TMA_STOREES1A_NS4_17SM90_U32x4_STSM_NENS4_39AutoVectorizingCopyWithAssumedAlignmentILi128EEEEEEvvEEEEvNT_6ParamsE) ;  /* 0xffffff8002707950 */ /* 0x000fea0003c3ffff */
        .weak           $__internal_1_$__cuda_sm10x_tcgen05_guardrail_trap_phase_invalid_during_alloc
        .type           $__internal_1_$__cuda_sm10x_tcgen05_guardrail_trap_phase_invalid_during_alloc,@function
        .size           $__internal_1_$__cuda_sm10x_tcgen05_guardrail_trap_phase_invalid_during_alloc,($__internal_2_$__cuda_sm10x_tcgen05_guardrail_trap_unallocated_columns_being_dealloced - $__internal_1_$__cuda_sm10x_tcgen05_guardrail_trap_phase_invalid_during_alloc)
$__internal_1_$__cuda_sm10x_tcgen05_guardrail_trap_phase_invalid_during_alloc:
[----:B------:R-:W-:Y:S05]  /*7e40*/  BPT.TRAP 0x1 ;  /* 0x000000040000795c */ /* 0x000fea0000300000 */
[----:B------:R-:W-:-:S04]  /*7e50*/  MOV R5, 0x0 ;  /* 0x0000000000057802 */ /* 0x000fc80000000f00 */
[----:B------:R-:W-:Y:S05]  /*7e60*/  RET.REL.NODEC R4 `(_ZN7cutlass13device_kernelINS_4gemm6kernel13GemmUniversalIN4cute5tupleIJiiiiEEENS1_10collective13CollectiveMmaINS1_35MainloopSm100TmaUmmaWarpSpecializedILi4ELi2ELi4ENS5_IJNS4_1CILi1EEENSA_ILi2EEESB_EEEEENS5_IJNSA_ILi64EEESF_NSA_ILi32EEEEEENS_10bfloat16_tENS5_IJlSB_lEEESI_SJ_NS4_8TiledMMAINS4_8MMA_AtomIJNS4_20SM100_MMA_F16BF16_SSISI_SI_fLi64ELi64ELNS4_4UMMA5MajorE0ELSO_0ELNSN_7ScaleInE0ELSP_0EEEEEENS4_6LayoutINS5_IJSB_SB_SB_EEENS5_IJNSA_ILi0EEESU_SU_EEEEENS5_IJNS4_10UnderscoreESX_SX_EEEEENS4_23SM90_TMA_LOAD_MULTICASTENS4_14ComposedLayoutINS4_7SwizzleILi2ELi4ELi3EEENS4_18smem_ptr_flag_bitsILi16EEENSS_INS5_IJNSA_ILi8EEESG_EEENS5_IJSG_SB_EEEEEEEvNS4_8identityENS4_13SM90_TMA_LOADES1A_vS1B_EENS_8epilogue10collective18CollectiveEpilogueINS1E_23Sm100TmaWarpSpecializedILi3ELi2ELi16ELb1ELb0EEEJSH_NS5_IJNSS_ISF_SB_EENSS_ISG_SB_EEEEESI_SJ_SI_SJ_NS1E_6fusion15FusionCallbacksIS1I_NS1M_17LinearCombinationISI_fSI_fLNS_15FloatRoundStyleE2EEESH_S1L_JEEENS4_5SM1004TMEM4LOAD26SM100_TMEM_LOAD_16dp256b4xES1C_S1A_NS4_17SM75_U32x4_LDSM_NENS4_14SM90_TMA_STOREES1A_NS4_17SM90_U32x4_STSM_NENS4_39AutoVectorizingCopyWithAssumedAlignmentILi128EEEEEEvvEEEEvNT_6ParamsE) ;  /* 0xffffff8004647950 */ /* 0x000fea0003c3ffff */
        .weak           $__internal_2_$__cuda_sm10x_tcgen05_guardrail_trap_unallocated_columns_being_dealloced
        .type           $__internal_2_$__cuda_sm10x_tcgen05_guardrail_trap_unallocated_columns_being_dealloced,@function
        .size           $__internal_2_$__cuda_sm10x_tcgen05_guardrail_trap_unallocated_columns_being_dealloced,(.L_x_161 - $__internal_2_$__cuda_sm10x_tcgen05_guardrail_trap_unallocated_columns_being_dealloced)
$__internal_2_$__cuda_sm10x_tcgen05_guardrail_trap_unallocated_columns_being_dealloced:
[----:B------:R-:W-:Y:S05]  /*7e70*/  BPT.TRAP 0x1 ;  /* 0x000000040000795c */ /* 0x000fea0000300000 */
[----:B------:R-:W-:-:S04]  /*7e80*/  HFMA2 R3, -RZ, RZ, 0, 0 ;  /* 0x00000000ff037431 */ /* 0x000fc800000001ff */
[----:B------:R-:W-:Y:S05]  /*7e90*/  RET.REL.NODEC R2 `(_ZN7cutlass13device_kernelINS_4gemm6kernel13GemmUniversalIN4cute5tupleIJiiiiEEENS1_10collective13CollectiveMmaINS1_35MainloopSm100TmaUmmaWarpSpecializedILi4ELi2ELi4ENS5_IJNS4_1CILi1EEENSA_ILi2EEESB_EEEEENS5_IJNSA_ILi64EEESF_NSA_ILi32EEEEEENS_10bfloat16_tENS5_IJlSB_lEEESI_SJ_NS4_8TiledMMAINS4_8MMA_AtomIJNS4_20SM100_MMA_F16BF16_SSISI_SI_fLi64ELi64ELNS4_4UMMA5MajorE0ELSO_0ELNSN_7ScaleInE0ELSP_0EEEEEENS4_6LayoutINS5_IJSB_SB_SB_EEENS5_IJNSA_ILi0EEESU_SU_EEEEENS5_IJNS4_10UnderscoreESX_SX_EEEEENS4_23SM90_TMA_LOAD_MULTICASTENS4_14ComposedLayoutINS4_7SwizzleILi2ELi4ELi3EEENS4_18smem_ptr_flag_bitsILi16EEENSS_INS5_IJNSA_ILi8EEESG_EEENS5_IJSG_SB_EEEEEEEvNS4_8identityENS4_13SM90_TMA_LOADES1A_vS1B_EENS_8epilogue10collective18CollectiveEpilogueINS1E_23Sm100TmaWarpSpecializedILi3ELi2ELi16ELb1ELb0EEEJSH_NS5_IJNSS_ISF_SB_EENSS_ISG_SB_EEEEESI_SJ_SI_SJ_NS1E_6fusion15FusionCallbacksIS1I_NS1M_17LinearCombinationISI_fSI_fLNS_15FloatRoundStyleE2EEESH_S1L_JEEENS4_5SM1004TMEM4LOAD26SM100_TMEM_LOAD_16dp256b4xES1C_S1A_NS4_17SM75_U32x4_LDSM_NENS4_14SM90_TMA_STOREES1A_NS4_17SM90_U32x4_STSM_NENS4_39AutoVectorizingCopyWithAssumedAlignmentILi128EEEEEEvvEEEEvNT_6ParamsE) ;  /* 0xffffff8002587950 */ /* 0x000fea0003c3ffff */
.L_x_160:
[----:B------:R-:W-:-:S00]  /*7ea0*/  BRA `(.L_x_160) ;  /* 0xfffffffc00fc7947 */ /* 0x000fc0000383ffff */
[----:B------:R-:W-:-:S00]  /*7eb0*/  NOP ;  /* 0x0000000000007918 */ /* 0x000fc00000000000 */
        /* <DEDUP_REMOVED lines=12> */
.L_x_161:


//--------------------- .nv.global.init           --------------------------
	.section	.nv.global.init,"aw",@progbits
.nv.global.init:
	.type		$str$27,@object
	.size		$str$27,($str$28 - $str$27)
$str$27:
        /*0000*/ 	.byte	0x28, 0x61, 0x64, 0x64, 0x72, 0x65, 0x73, 0x73, 0x20, 0x26, 0x20, 0x6d, 0x61, 0x73, 0x6b, 0x29
        /*0010*/ 	.byte	0x20, 0x3d, 0x3d, 0x20, 0x30, 0x00
	.type		$str$28,@object
	.size		$str$28,($str$26 - $str$28)
$str$28:
        /*0016*/ 	.byte	0x2f, 0x74, 0x6d, 0x70, 0x2f, 0x63, 0x75, 0x74, 0x6c, 0x61, 0x73, 0x73, 0x5f, 0x73, 0x77, 0x65
        /*0026*/ 	.byte	0x65, 0x70, 0x5f, 0x73, 0x72, 0x63, 0x2f, 0x69, 0x6e, 0x63, 0x6c, 0x75, 0x64, 0x65, 0x2f, 0x63
        /*0036*/ 	.byte	0x75, 0x74, 0x65, 0x2f, 0x70, 0x6f, 0x69, 0x6e, 0x74, 0x65, 0x72, 0x5f, 0x66, 0x6c, 0x61, 0x67
        /*0046*/ 	.byte	0x67, 0x65, 0x64, 0x2e, 0x68, 0x70, 0x70, 0x00
	.type		$str$26,@object
	.size		$str$26,($str$25 - $str$26)
$str$26:
        /*004e*/ 	.byte	0x2f, 0x74, 0x6d, 0x70, 0x2f, 0x63, 0x75, 0x74, 0x6c, 0x61, 0x73, 0x73, 0x5f, 0x73, 0x77, 0x65
        /*005e*/ 	.byte	0x65, 0x70, 0x5f, 0x73, 0x72, 0x63, 0x2f, 0x69, 0x6e, 0x63, 0x6c, 0x75, 0x64, 0x65, 0x2f, 0x63
        /*006e*/ 	.byte	0x75, 0x74, 0x65, 0x2f, 0x61, 0x74, 0x6f, 0x6d, 0x2f, 0x63, 0x6f, 0x70, 0x79, 0x5f, 0x74, 0x72
        /*007e*/ 	.byte	0x61, 0x69, 0x74, 0x73, 0x5f, 0x73, 0x6d, 0x31, 0x30, 0x30, 0x2e, 0x68, 0x70, 0x70, 0x00
	.type		$str$25,@object
	.size		$str$25,(__unnamed_1 - $str$25)
$str$25:
        /*008d*/ 	.byte	0x28, 0x28, 0x75, 0x69, 0x6e, 0x74, 0x33, 0x32, 0x5f, 0x74, 0x28, 0x74, 0x68, 0x72, 0x65, 0x61
        /*009d*/ 	.byte	0x64, 0x49, 0x64, 0x78, 0x2e, 0x78, 0x29, 0x20, 0x2f, 0x20, 0x33, 0x32, 0x29, 0x20, 0x25, 0x20
        /*00ad*/ 	.byte	0x34, 0x29, 0x20, 0x3d, 0x3d, 0x20, 0x28, 0x28, 0x28, 0x74, 0x6d, 0x65, 0x6d, 0x5f, 0x61, 0x64
        /*00bd*/ 	.byte	0x64, 0x72, 0x20, 0x3e, 0x3e, 0x20, 0x31, 0x36, 0x29, 0x20, 0x2f, 0x20, 0x33, 0x32, 0x29, 0x20
        /*00cd*/ 	.byte	0x25, 0x20, 0x34, 0x29, 0x00
	.type		__unnamed_1,@object
	.size		__unnamed_1,(__unnamed_2 - __unnamed_1)
__unnamed_1:
        /*00d2*/ 	.byte	0x61, 0x75, 0x74, 0x6f, 0x20, 0x63, 0x75, 0x74, 0x65, 0x3a, 0x3a, 0x61, 0x73, 0x5f, 0x70, 0x6f
        /* <DEDUP_REMOVED lines=24> */
        /*0262*/ 	.byte	0x30, 0x34, 0x38, 0x3e, 0x3e, 0x3e, 0x3e, 0x5d, 0x00
	.type		__unnamed_2,@object
	.size		__unnamed_2,(.L_2 - __unnamed_2)
__unnamed_2:
        /* <DEDUP_REMOVED lines=45> */
        /*053b*/ 	.byte	0x3e, 0x3e, 0x3e, 0x5d, 0x00
.L_2:


//--------------------- .nv.shared._ZN7cutlass13device_kernelINS_4gemm6kernel13GemmUniversalIN4cute5tupleIJiiiiEEENS1_10collective13CollectiveMmaINS1_35MainloopSm100TmaUmmaWarpSpecializedILi4ELi2ELi4ENS5_IJNS4_1CILi1EEENSA_ILi2EEESB_EEEEENS5_IJNSA_ILi64EEESF_NSA_ILi32EEEEEENS_10bfloat16_tENS5_IJlSB_lEEESI_SJ_NS4_8TiledMMAINS4_8MMA_AtomIJNS4_20SM100_MMA_F16BF16_SSISI_SI_fLi64ELi64ELNS4_4UMMA5MajorE0ELSO_0ELNSN_7ScaleInE0ELSP_0EEEEEENS4_6LayoutINS5_IJSB_SB_SB_EEENS5_IJNSA_ILi0EEESU_SU_EEEEENS5_IJNS4_10UnderscoreESX_SX_EEEEENS4_23SM90_TMA_LOAD_MULTICASTENS4_14ComposedLayoutINS4_7SwizzleILi2ELi4ELi3EEENS4_18smem_ptr_flag_bitsILi16EEENSS_INS5_IJNSA_ILi8EEESG_EEENS5_IJSG_SB_EEEEEEEvNS4_8identityENS4_13SM90_TMA_LOADES1A_vS1B_EENS_8epilogue10collective18CollectiveEpilogueINS1E_23Sm100TmaWarpSpecializedILi3ELi2ELi16ELb1ELb0EEEJSH_NS5_IJNSS_ISF_SB_EENSS_ISG_SB_EEEEESI_SJ_SI_SJ_NS1E_6fusion15FusionCallbacksIS1I_NS1M_17LinearCombinationISI_fSI_fLNS_15FloatRoundStyleE2EEESH_S1L_JEEENS4_5SM1004TMEM4LOAD26SM100_TMEM_LOAD_16dp256b4xES1C_S1A_NS4_17SM75_U32x4_LDSM_NENS4_14SM90_TMA_STOREES1A_NS4_17SM90_U32x4_STSM_NENS4_39AutoVectorizingCopyWithAssumedAlignmentILi128EEEEEEvvEEEEvNT_6ParamsE --------------------------
	.section	.nv.shared._ZN7cutlass13device_kernelINS_4gemm6kernel13GemmUniversalIN4cute5tupleIJiiiiEEENS1_10collective13CollectiveMmaINS1_35MainloopSm100TmaUmmaWarpSpecializedILi4ELi2ELi4ENS5_IJNS4_1CILi1EEENSA_ILi2EEESB_EEEEENS5_IJNSA_ILi64EEESF_NSA_ILi32EEEEEENS_10bfloat16_tENS5_IJlSB_lEEESI_SJ_NS4_8TiledMMAINS4_8MMA_AtomIJNS4_20SM100_MMA_F16BF16_SSISI_SI_fLi64ELi64ELNS4_4UMMA5MajorE0ELSO_0ELNSN_7ScaleInE0ELSP_0EEEEEENS4_6LayoutINS5_IJSB_SB_SB_EEENS5_IJNSA_ILi0EEESU_SU_EEEEENS5_IJNS4_10UnderscoreESX_SX_EEEEENS4_23SM90_TMA_LOAD_MULTICASTENS4_14ComposedLayoutINS4_7SwizzleILi2ELi4ELi3EEENS4_18smem_ptr_flag_bitsILi16EEENSS_INS5_IJNSA_ILi8EEESG_EEENS5_IJSG_SB_EEEEEEEvNS4_8identityENS4_13SM90_TMA_LOADES1A_vS1B_EENS_8epilogue10collective18CollectiveEpilogueINS1E_23Sm100TmaWarpSpecializedILi3ELi2ELi16ELb1ELb0EEEJSH_NS5_IJNSS_ISF_SB_EENSS_ISG_SB_EEEEESI_SJ_SI_SJ_NS1E_6fusion15FusionCallbacksIS1I_NS1M_17LinearCombinationISI_fSI_fLNS_15FloatRoundStyleE2EEESH_S1L_JEEENS4_5SM1004TMEM4LOAD26SM100_TMEM_LOAD_16dp256b4xES1C_S1A_NS4_17SM75_U32x4_LDSM_NENS4_14SM90_TMA_STOREES1A_NS4_17SM90_U32x4_STSM_NENS4_39AutoVectorizingCopyWithAssumedAlignmentILi128EEEEEEvvEEEEvNT_6ParamsE,"aw",@nobits
	.sectionflags	@""
	.align	16
	.zero		1024


//--------------------- .nv.shared.reserved.0     --------------------------
	.section	.nv.shared.reserved.0,"aw",@nobits
	.weak		__nv_reservedSMEM_offset_0_alias
	.size		__nv_reservedSMEM_offset_0_alias, 0, 64
	.other		__nv_reservedSMEM_offset_0_alias,@"STO_CUDA_RESERVED_SHARED STV_DEFAULT"
__nv_reservedSMEM_offset_0_alias:
	.zero		0
.nv.shared.reserved.0:
	.zero		64
	.weak		__nv_reservedSMEM_tcgen05_partition
	.type		__nv_reservedSMEM_tcgen05_partition,@object
	.size		__nv_reservedSMEM_tcgen05_partition,(.L_0 - __nv_reservedSMEM_tcgen05_partition)
__nv_reservedSMEM_tcgen05_partition:
	.zero		32
.L_0:


//--------------------- .nv.global                --------------------------
	.section	.nv.global,"aw",@nobits
.nv.global:
	.type		_ZN39_INTERNAL_0cb6cebe_4_k_cu_8526a9bc_65824cute1_E,@object
	.size		_ZN39_INTERNAL_0cb6cebe_4_k_cu_8526a9bc_65824cute1_E,(_ZN39_INTERNAL_0cb6cebe_4_k_cu_8526a9bc_65824cuda3std3__45__cpo6cbeginE - _ZN39_INTERNAL_0cb6cebe_4_k_cu_8526a9bc_65824cute1_E)
_ZN39_INTERNAL_0cb6cebe_4_k_cu_8526a9bc_65824cute1_E:
	.zero		1
	.type		_ZN39_INTERNAL_0cb6cebe_4_k_cu_8526a9bc_65824cuda3std3__45__cpo6cbeginE,@object
	.size		_ZN39_INTERNAL_0cb6cebe_4_k_cu_8526a9bc_65824cuda3std3__45__cpo6cbeginE,(_ZN39_INTERNAL_0cb6cebe_4_k_cu_8526a9bc_65824cuda3std3__48in_placeE - _ZN39_INTERNAL_0cb6cebe_4_k_cu_8526a9bc_65824cuda3std3__45__cpo6cbeginE)
_ZN39_INTERNAL_0cb6cebe_4_k_cu_8526a9bc_65824cuda3std3__45__cpo6cbeginE:
	.zero		1
	.type		_ZN39_INTERNAL_0cb6cebe_4_k_cu_8526a9bc_65824cuda3std3__48in_placeE,@object
	.size		_ZN39_INTERNAL_0cb6cebe_4_k_cu_8526a9bc_65824cuda3std3__48in_placeE,(_ZN39_INTERNAL_0cb6cebe_4_k_cu_8526a9bc_65824cuda3std6ranges3__45__cpo9iter_moveE - _ZN39_INTERNAL_0cb6cebe_4_k_cu_8526a9bc_65824cuda3std3__48in_placeE)
_ZN39_INTERNAL_0cb6cebe_4_k_cu_8526a9bc_65824cuda3std3__48in_placeE:
	.zero		1
	.type		_ZN39_INTERNAL_0cb6cebe_4_k_cu_8526a9bc_65824cuda3std6ranges3__45__cpo9iter_moveE,@object
	.size		_ZN39_INTERNAL_0cb6cebe_4_k_cu_8526a9bc_65824cuda3std6ranges3__45__cpo9iter_moveE,(_ZN39_INTERNAL_0cb6cebe_4_k_cu_8526a9bc_65824cuda3std3__45__cpo5beginE - _ZN39_INTERNAL_0cb6cebe_4_k_cu_8526a9bc_65824cuda3std6ranges3__45__cpo9iter_moveE)
_ZN39_INTERNAL_0cb6cebe_4_k_cu_8526a9bc_65824cuda3std6ranges3__45__cpo9iter_moveE:
	.zero		1
	.type		_ZN39_INTERNAL_0cb6cebe_4_k_cu_8526a9bc_65824cuda3std3__45__cpo5beginE,@object
	.size		_ZN39_INTERNAL_0cb6cebe_4_k_cu_8526a9bc_65824cuda3std3__45__cpo5beginE,(_ZN39_INTERNAL_0cb6cebe_4_k_cu_8526a9bc_65824cuda3std3__441_GLOBAL__N__0cb6cebe_4_k_cu_8526a9bc_65826ignoreE - _ZN39_INTERNAL_0cb6cebe_4_k_cu_8526a9bc_65824cuda3std3__45__cpo5beginE)
_ZN39_INTERNAL_0cb6cebe_4_k_cu_8526a9bc_65824cuda3std3__45__cpo5beginE:
	.zero		1
	.type		_ZN39_INTERNAL_0cb6cebe_4_k_cu_8526a9bc_65824cuda3std3__441_GLOBAL__N__0cb6cebe_4_k_cu_8526a9bc_65826ignoreE,@object
	.size		_ZN39_INTERNAL_0cb6cebe_4_k_cu_8526a9bc_65824cuda3std3__441_GLOBAL__N__0cb6cebe_4_k_cu_8526a9bc_65826ignoreE,(_ZN39_INTERNAL_0cb6cebe_4_k_cu_8526a9bc_65824cute7productE - _ZN39_INTERNAL_0cb6cebe_4_k_cu_8526a9bc_65824cuda3std3__441_GLOBAL__N__0cb6cebe_4_k_cu_8526a9bc_65826ignoreE)
_ZN39_INTERNAL_0cb6cebe_4_k_cu_8526a9bc_65824cuda3std3__441_GLOBAL__N__0cb6cebe_4_k_cu_8526a9bc_65826ignoreE:
	.zero		1
	.type		_ZN39_INTERNAL_0cb6cebe_4_k_cu_8526a9bc_65824cute7productE,@object
	.size		_ZN39_INTERNAL_0cb6cebe_4_k_cu_8526a9bc_65824cute7productE,(_ZN39_INTERNAL_0cb6cebe_4_k_cu_8526a9bc_65824cuda3std3__45__cpo3endE - _ZN39_INTERNAL_0cb6cebe_4_k_cu_8526a9bc_65824cute7productE)
_ZN39_INTERNAL_0cb6cebe_4_k_cu_8526a9bc_65824cute7productE:
	.zero		1
	.type		_ZN39_INTERNAL_0cb6cebe_4_k_cu_8526a9bc_65824cuda3std3__45__cpo3endE,@object
	.size		_ZN39_INTERNAL_0cb6cebe_4_k_cu_8526a9bc_65824cuda3std3__45__cpo3endE,(_ZN39_INTERNAL_0cb6cebe_4_k_cu_8526a9bc_65824cuda3std3__419piecewise_constructE - _ZN39_INTERNAL_0cb6cebe_4_k_cu_8526a9bc_65824cuda3std3__45__cpo3endE)
_ZN39_INTERNAL_0cb6cebe_4_k_cu_8526a9bc_65824cuda3std3__45__cpo3endE:
	.zero		1
	.type		_ZN39_INTERNAL_0cb6cebe_4_k_cu_8526a9bc_65824cuda3std3__419piecewise_constructE,@object
	.size		_ZN39_INTERNAL_0cb6cebe_4_k_cu_8526a9bc_65824cuda3std3__419piecewise_constructE,(_ZN39_INTERNAL_0cb6cebe_4_k_cu_8526a9bc_65824cuda3std3__45__cpo4cendE - _ZN39_INTERNAL_0cb6cebe_4_k_cu_8526a9bc_65824cuda3std3__419piecewise_constructE)
_ZN39_INTERNAL_0cb6cebe_4_k_cu_8526a9bc_65824cuda3std3__419piecewise_constructE:
	.zero		1
	.type		_ZN39_INTERNAL_0cb6cebe_4_k_cu_8526a9bc_65824cuda3std3__45__cpo4cendE,@object
	.size		_ZN39_INTERNAL_0cb6cebe_4_k_cu_8526a9bc_65824cuda3std3__45__cpo4cendE,(_ZN39_INTERNAL_0cb6cebe_4_k_cu_8526a9bc_65824cuda3std6ranges3__45__cpo4swapE - _ZN39_INTERNAL_0cb6cebe_4_k_cu_8526a9bc_65824cuda3std3__45__cpo4cendE)
_ZN39_INTERNAL_0cb6cebe_4_k_cu_8526a9bc_65824cuda3std3__45__cpo4cendE:
	.zero		1
	.type		_ZN39_INTERNAL_0cb6cebe_4_k_cu_8526a9bc_65824cuda3std6ranges3__45__cpo4swapE,@object
	.size		_ZN39_INTERNAL_0cb6cebe_4_k_cu_8526a9bc_65824cuda3std6ranges3__45__cpo4swapE,(.L_10 - _ZN39_INTERNAL_0cb6cebe_4_k_cu_8526a9bc_65824cuda3std6ranges3__45__cpo4swapE)
_ZN39_INTERNAL_0cb6cebe_4_k_cu_8526a9bc_65824cuda3std6ranges3__45__cpo4swapE:
	.zero		1
.L_10:


//--------------------- .nv.constant0._ZN7cutlass13device_kernelINS_4gemm6kernel13GemmUniversalIN4cute5tupleIJiiiiEEENS1_10collective13CollectiveMmaINS1_35MainloopSm100TmaUmmaWarpSpecializedILi4ELi2ELi4ENS5_IJNS4_1CILi1EEENSA_ILi2EEESB_EEEEENS5_IJNSA_ILi64EEESF_NSA_ILi32EEEEEENS_10bfloat16_tENS5_IJlSB_lEEESI_SJ_NS4_8TiledMMAINS4_8MMA_AtomIJNS4_20SM100_MMA_F16BF16_SSISI_SI_fLi64ELi64ELNS4_4UMMA5MajorE0ELSO_0ELNSN_7ScaleInE0ELSP_0EEEEEENS4_6LayoutINS5_IJSB_SB_SB_EEENS5_IJNSA_ILi0EEESU_SU_EEEEENS5_IJNS4_10UnderscoreESX_SX_EEEEENS4_23SM90_TMA_LOAD_MULTICASTENS4_14ComposedLayoutINS4_7SwizzleILi2ELi4ELi3EEENS4_18smem_ptr_flag_bitsILi16EEENSS_INS5_IJNSA_ILi8EEESG_EEENS5_IJSG_SB_EEEEEEEvNS4_8identityENS4_13SM90_TMA_LOADES1A_vS1B_EENS_8epilogue10collective18CollectiveEpilogueINS1E_23Sm100TmaWarpSpecializedILi3ELi2ELi16ELb1ELb0EEEJSH_NS5_IJNSS_ISF_SB_EENSS_ISG_SB_EEEEESI_SJ_SI_SJ_NS1E_6fusion15FusionCallbacksIS1I_NS1M_17LinearCombinationISI_fSI_fLNS_15FloatRoundStyleE2EEESH_S1L_JEEENS4_5SM1004TMEM4LOAD26SM100_TMEM_LOAD_16dp256b4xES1C_S1A_NS4_17SM75_U32x4_LDSM_NENS4_14SM90_TMA_STOREES1A_NS4_17SM90_U32x4_STSM_NENS4_39AutoVectorizingCopyWithAssumedAlignmentILi128EEEEEEvvEEEEvNT_6ParamsE --------------------------
	.section	.nv.constant0._ZN7cutlass13device_kernelINS_4gemm6kernel13GemmUniversalIN4cute5tupleIJiiiiEEENS1_10collective13CollectiveMmaINS1_35MainloopSm100TmaUmmaWarpSpecializedILi4ELi2ELi4ENS5_IJNS4_1CILi1EEENSA_ILi2EEESB_EEEEENS5_IJNSA_ILi64EEESF_NSA_ILi32EEEEEENS_10bfloat16_tENS5_IJlSB_lEEESI_SJ_NS4_8TiledMMAINS4_8MMA_AtomIJNS4_20SM100_MMA_F16BF16_SSISI_SI_fLi64ELi64ELNS4_4UMMA5MajorE0ELSO_0ELNSN_7ScaleInE0ELSP_0EEEEEENS4_6LayoutINS5_IJSB_SB_SB_EEENS5_IJNSA_ILi0EEESU_SU_EEEEENS5_IJNS4_10UnderscoreESX_SX_EEEEENS4_23SM90_TMA_LOAD_MULTICASTENS4_14ComposedLayoutINS4_7SwizzleILi2ELi4ELi3EEENS4_18smem_ptr_flag_bitsILi16EEENSS_INS5_IJNSA_ILi8EEESG_EEENS5_IJSG_SB_EEEEEEEvNS4_8identityENS4_13SM90_TMA_LOADES1A_vS1B_EENS_8epilogue10collective18CollectiveEpilogueINS1E_23Sm100TmaWarpSpecializedILi3ELi2ELi16ELb1ELb0EEEJSH_NS5_IJNSS_ISF_SB_EENSS_ISG_SB_EEEEESI_SJ_SI_SJ_NS1E_6fusion15FusionCallbacksIS1I_NS1M_17LinearCombinationISI_fSI_fLNS_15FloatRoundStyleE2EEESH_S1L_JEEENS4_5SM1004TMEM4LOAD26SM100_TMEM_LOAD_16dp256b4xES1C_S1A_NS4_17SM75_U32x4_LDSM_NENS4_14SM90_TMA_STOREES1A_NS4_17SM90_U32x4_STSM_NENS4_39AutoVectorizingCopyWithAssumedAlignmentILi128EEEEEEvvEEEEvNT_6ParamsE,"a",@progbits
	.sectionflags	@""
	.align	4
.nv.constant0._ZN7cutlass13device_kernelINS_4gemm6kernel13GemmUniversalIN4cute5tupleIJiiiiEEENS1_10collective13CollectiveMmaINS1_35MainloopSm100TmaUmmaWarpSpecializedILi4ELi2ELi4ENS5_IJNS4_1CILi1EEENSA_ILi2EEESB_EEEEENS5_IJNSA_ILi64EEESF_NSA_ILi32EEEEEENS_10bfloat16_tENS5_IJlSB_lEEESI_SJ_NS4_8TiledMMAINS4_8MMA_AtomIJNS4_20SM100_MMA_F16BF16_SSISI_SI_fLi64ELi64ELNS4_4UMMA5MajorE0ELSO_0ELNSN_7ScaleInE0ELSP_0EEEEEENS4_6LayoutINS5_IJSB_SB_SB_EEENS5_IJNSA_ILi0EEESU_SU_EEEEENS5_IJNS4_10UnderscoreESX_SX_EEEEENS4_23SM90_TMA_LOAD_MULTICASTENS4_14ComposedLayoutINS4_7SwizzleILi2ELi4ELi3EEENS4_18smem_ptr_flag_bitsILi16EEENSS_INS5_IJNSA_ILi8EEESG_EEENS5_IJSG_SB_EEEEEEEvNS4_8identityENS4_13SM90_TMA_LOADES1A_vS1B_EENS_8epilogue10collective18CollectiveEpilogueINS1E_23Sm100TmaWarpSpecializedILi3ELi2ELi16ELb1ELb0EEEJSH_NS5_IJNSS_ISF_SB_EENSS_ISG_SB_EEEEESI_SJ_SI_SJ_NS1E_6fusion15FusionCallbacksIS1I_NS1M_17LinearCombinationISI_fSI_fLNS_15FloatRoundStyleE2EEESH_S1L_JEEENS4_5SM1004TMEM4LOAD26SM100_TMEM_LOAD_16dp256b4xES1C_S1A_NS4_17SM75_U32x4_LDSM_NENS4_14SM90_TMA_STOREES1A_NS4_17SM90_U32x4_STSM_NENS4_39AutoVectorizingCopyWithAssumedAlignmentILi128EEEEEEvvEEEEvNT_6ParamsE:
	.zero		2944


//--------------------- SYMBOLS --------------------------

	.type		.nv.reservedSmem.offset0,@object
	.size		.nv.reservedSmem.offset0,0x4
	.type		.nv.reservedSmem.cap,@object
	.size		.nv.reservedSmem.cap,0x4
	.type		__assertfail,@function
